// auto-generated by cutlass_sweep.gemm — config: {"arch": "sm_90", "cluster_m": 1, "cluster_n": 1, "dtype": "tf32", "dtype_b": "tf32", "layout": "nt", "stages": 3, "tile_k": 64, "tile_m": 256, "tile_n": 256}
#include "cutlass/cutlass.h"
#include "cutlass/gemm/collective/collective_builder.hpp"
#include "cutlass/gemm/device/gemm_universal_adapter.h"
#include "cutlass/gemm/kernel/gemm_universal.hpp"
#include "cutlass/epilogue/collective/collective_builder.hpp"

using ElemA = cutlass::tfloat32_t;
using ElemB = cutlass::tfloat32_t;
using ElemCD = cutlass::tfloat32_t;
using Acc  = float;
using TileShape    = cute::Shape<cute::_256, cute::_256, cute::_64>;
using ClusterShape = cute::Shape<cute::_1, cute::_1, cute::_1>;

using CollectiveEpilogue = typename cutlass::epilogue::collective::CollectiveBuilder<
    cutlass::arch::Sm90, cutlass::arch::OpClassTensorOp,
    TileShape, ClusterShape,
    cutlass::epilogue::collective::EpilogueTileAuto,
    Acc, Acc,
    ElemCD, cutlass::layout::RowMajor, 128 / cutlass::sizeof_bits<ElemCD>::value,
    ElemCD, cutlass::layout::RowMajor, 128 / cutlass::sizeof_bits<ElemCD>::value,
    cutlass::epilogue::collective::EpilogueScheduleAuto
  >::CollectiveOp;

using CollectiveMainloop = typename cutlass::gemm::collective::CollectiveBuilder<
    cutlass::arch::Sm90, cutlass::arch::OpClassTensorOp,
    ElemA, cutlass::layout::RowMajor, 128 / cutlass::sizeof_bits<ElemA>::value,
    ElemB, cutlass::layout::ColumnMajor, 128 / cutlass::sizeof_bits<ElemB>::value,
    Acc,
    TileShape, ClusterShape,
    cutlass::gemm::collective::StageCount<3>,
    cutlass::gemm::collective::KernelScheduleAuto
  >::CollectiveOp;

using GemmKernel = cutlass::gemm::kernel::GemmUniversal<
    cute::Shape<int,int,int,int>,
    CollectiveMainloop,
    CollectiveEpilogue
>;
using Gemm = cutlass::gemm::device::GemmUniversalAdapter<GemmKernel>;

// Force the device kernel symbol into the cubin without needing a host main.
auto* _anchor = &cutlass::device_kernel<GemmKernel>;


// ===== COMPILED SASS (sm_90a) =====

	.target	sm_90a

	.elftype	@"ET_EXEC"


//--------------------- .note.nv.tkinfo           --------------------------
	.section	.note.nv.tkinfo,"",@"SHT_NOTE"
	.sectionflags	@"SHF_NOTE_NV_TKINFO"
	.tkinfo
        /*0018*/ 	.word	0x00000002
        /*0030*/ 	.string	""
        /*0030*/ 	.string	"ptxas"
        /*0030*/ 	.string	"Cuda compilation tools, release 13.0, V13.0.88"
        /*0030*/ 	.string	"Build cuda_13.0.r13.0/compiler.36424714_0"
        /*0030*/ 	.string	"-arch sm_90a -m 64 "



//--------------------- .note.nv.cuinfo           --------------------------
	.section	.note.nv.cuinfo,"",@"SHT_NOTE"
	.sectionflags	@"SHF_NOTE_NV_CUINFO"
        /*0018*/ 	.short	0x0002
        /*001a*/ 	.short	0x005a
        /*001c*/ 	.short	0x0082
	.zero		2


//--------------------- .nv.info                  --------------------------
	.section	.nv.info,"",@"SHT_CUDA_INFO"
	.align	4


	//----- nvinfo : EIATTR_REGCOUNT
	.align		4
        /*0000*/ 	.byte	0x04, 0x2f
        /*0002*/ 	.short	(.L_15 - .L_14)
	.align		4
.L_14:
        /*0004*/ 	.word	index@(_ZN7cutlass13device_kernelINS_4gemm6kernel13GemmUniversalIN4cute5tupleIJiiiiEEENS1_10collective13CollectiveMmaINS1_34MainloopSm90TmaGmmaWarpSpecializedILi3ENS5_IJNS4_1CILi1EEESB_SB_EEENS1_35KernelTmaWarpSpecializedCooperativeEEENS5_IJNSA_ILi256EEESF_NSA_ILi64EEEEEENS_10tfloat32_tENS5_IJlSB_lEEESI_SJ_NS4_8TiledMMAINS4_8MMA_AtomIJNS4_4SM904GMMA30MMA_64x256x8_F32TF32TF32_SS_TNILNSN_7ScaleInE1ELSP_1EEEEEENS4_6LayoutINS5_IJNSA_ILi2EEESB_SB_EEENS5_IJSB_NSA_ILi0EEESV_EEEEENS5_IJNS4_10UnderscoreESY_SY_EEEEENS4_13SM90_TMA_LOADENS4_14ComposedLayoutINS4_7SwizzleILi3ELi4ELi3EEENS4_18smem_ptr_flag_bitsILi32EEENSS_INS5_IJNSA_ILi8EEENSA_ILi32EEEEEENS5_IJS18_SB_EEEEEEEvNS4_8identityES11_S1C_vS1D_EENS_8epilogue10collective6detail29Sm90TmaWarpSpecializedAdapterINS1G_15DefaultEpilogueISI_SJ_SJ_NS1F_6thread17LinearCombinationISI_Li1EffLNS1K_9ScaleType4KindE0ELNS_15FloatRoundStyleE2ESI_EENS1_15EpilogueDefaultEEEEEvvEEEEvNT_6ParamsE)
        /*0008*/ 	.word	0x000000a8


	//----- nvinfo : EIATTR_FRAME_SIZE
	.align		4
.L_15:
        /*000c*/ 	.byte	0x04, 0x11
        /*000e*/ 	.short	(.L_17 - .L_16)
	.align		4
.L_16:
        /*0010*/ 	.word	index@(_ZN7cutlass13device_kernelINS_4gemm6kernel13GemmUniversalIN4cute5tupleIJiiiiEEENS1_10collective13CollectiveMmaINS1_34MainloopSm90TmaGmmaWarpSpecializedILi3ENS5_IJNS4_1CILi1EEESB_SB_EEENS1_35KernelTmaWarpSpecializedCooperativeEEENS5_IJNSA_ILi256EEESF_NSA_ILi64EEEEEENS_10tfloat32_tENS5_IJlSB_lEEESI_SJ_NS4_8TiledMMAINS4_8MMA_AtomIJNS4_4SM904GMMA30MMA_64x256x8_F32TF32TF32_SS_TNILNSN_7ScaleInE1ELSP_1EEEEEENS4_6LayoutINS5_IJNSA_ILi2EEESB_SB_EEENS5_IJSB_NSA_ILi0EEESV_EEEEENS5_IJNS4_10UnderscoreESY_SY_EEEEENS4_13SM90_TMA_LOADENS4_14ComposedLayoutINS4_7SwizzleILi3ELi4ELi3EEENS4_18smem_ptr_flag_bitsILi32EEENSS_INS5_IJNSA_ILi8EEENSA_ILi32EEEEEENS5_IJS18_SB_EEEEEEEvNS4_8identityES11_S1C_vS1D_EENS_8epilogue10collective6detail29Sm90TmaWarpSpecializedAdapterINS1G_15DefaultEpilogueISI_SJ_SJ_NS1F_6thread17LinearCombinationISI_Li1EffLNS1K_9ScaleType4KindE0ELNS_15FloatRoundStyleE2ESI_EENS1_15EpilogueDefaultEEEEEvvEEEEvNT_6ParamsE)
        /*0014*/ 	.word	0x00000cf8


	//----- nvinfo : EIATTR_MIN_STACK_SIZE
	.align		4
.L_17:
        /*0018*/ 	.byte	0x04, 0x12
        /*001a*/ 	.short	(.L_19 - .L_18)
	.align		4
.L_18:
        /*001c*/ 	.word	index@(_ZN7cutlass13device_kernelINS_4gemm6kernel13GemmUniversalIN4cute5tupleIJiiiiEEENS1_10collective13CollectiveMmaINS1_34MainloopSm90TmaGmmaWarpSpecializedILi3ENS5_IJNS4_1CILi1EEESB_SB_EEENS1_35KernelTmaWarpSpecializedCooperativeEEENS5_IJNSA_ILi256EEESF_NSA_ILi64EEEEEENS_10tfloat32_tENS5_IJlSB_lEEESI_SJ_NS4_8TiledMMAINS4_8MMA_AtomIJNS4_4SM904GMMA30MMA_64x256x8_F32TF32TF32_SS_TNILNSN_7ScaleInE1ELSP_1EEEEEENS4_6LayoutINS5_IJNSA_ILi2EEESB_SB_EEENS5_IJSB_NSA_ILi0EEESV_EEEEENS5_IJNS4_10UnderscoreESY_SY_EEEEENS4_13SM90_TMA_LOADENS4_14ComposedLayoutINS4_7SwizzleILi3ELi4ELi3EEENS4_18smem_ptr_flag_bitsILi32EEENSS_INS5_IJNSA_ILi8EEENSA_ILi32EEEEEENS5_IJS18_SB_EEEEEEEvNS4_8identityES11_S1C_vS1D_EENS_8epilogue10collective6detail29Sm90TmaWarpSpecializedAdapterINS1G_15DefaultEpilogueISI_SJ_SJ_NS1F_6thread17LinearCombinationISI_Li1EffLNS1K_9ScaleType4KindE0ELNS_15FloatRoundStyleE2ESI_EENS1_15EpilogueDefaultEEEEEvvEEEEvNT_6ParamsE)
        /*0020*/ 	.word	0x00000cf8
.L_19:


//--------------------- .nv.compat                --------------------------
	.section	.nv.compat,"",@"SHT_CUDA_COMPAT_INFO"
	.align	4
        /*0000*/ 	.byte	0x02, 0x09, 0x01, 0x00, 0x02, 0x02, 0x04, 0x00, 0x02, 0x05, 0x05, 0x00, 0x03, 0x07, 0x01, 0x01
        /*0010*/ 	.byte	0x02, 0x03, 0x01, 0x00, 0x02, 0x06, 0x01, 0x00, 0x04, 0x0b, 0x08, 0x00, 0x00, 0x00, 0x00, 0x00
        /*0020*/ 	.byte	0x00, 0x00, 0x00, 0x00


//--------------------- .nv.info._ZN7cutlass13device_kernelINS_4gemm6kernel13GemmUniversalIN4cute5tupleIJiiiiEEENS1_10collective13CollectiveMmaINS1_34MainloopSm90TmaGmmaWarpSpecializedILi3ENS5_IJNS4_1CILi1EEESB_SB_EEENS1_35KernelTmaWarpSpecializedCooperativeEEENS5_IJNSA_ILi256EEESF_NSA_ILi64EEEEEENS_10tfloat32_tENS5_IJlSB_lEEESI_SJ_NS4_8TiledMMAINS4_8MMA_AtomIJNS4_4SM904GMMA30MMA_64x256x8_F32TF32TF32_SS_TNILNSN_7ScaleInE1ELSP_1EEEEEENS4_6LayoutINS5_IJNSA_ILi2EEESB_SB_EEENS5_IJSB_NSA_ILi0EEESV_EEEEENS5_IJNS4_10UnderscoreESY_SY_EEEEENS4_13SM90_TMA_LOADENS4_14ComposedLayoutINS4_7SwizzleILi3ELi4ELi3EEENS4_18smem_ptr_flag_bitsILi32EEENSS_INS5_IJNSA_ILi8EEENSA_ILi32EEEEEENS5_IJS18_SB_EEEEEEEvNS4_8identityES11_S1C_vS1D_EENS_8epilogue10collective6detail29Sm90TmaWarpSpecializedAdapterINS1G_15DefaultEpilogueISI_SJ_SJ_NS1F_6thread17LinearCombinationISI_Li1EffLNS1K_9ScaleType4KindE0ELNS_15FloatRoundStyleE2ESI_EENS1_15EpilogueDefaultEEEEEvvEEEEvNT_6ParamsE --------------------------
	.section	.nv.info._ZN7cutlass13device_kernelINS_4gemm6kernel13GemmUniversalIN4cute5tupleIJiiiiEEENS1_10collective13CollectiveMmaINS1_34MainloopSm90TmaGmmaWarpSpecializedILi3ENS5_IJNS4_1CILi1EEESB_SB_EEENS1_35KernelTmaWarpSpecializedCooperativeEEENS5_IJNSA_ILi256EEESF_NSA_ILi64EEEEEENS_10tfloat32_tENS5_IJlSB_lEEESI_SJ_NS4_8TiledMMAINS4_8MMA_AtomIJNS4_4SM904GMMA30MMA_64x256x8_F32TF32TF32_SS_TNILNSN_7ScaleInE1ELSP_1EEEEEENS4_6LayoutINS5_IJNSA_ILi2EEESB_SB_EEENS5_IJSB_NSA_ILi0EEESV_EEEEENS5_IJNS4_10UnderscoreESY_SY_EEEEENS4_13SM90_TMA_LOADENS4_14ComposedLayoutINS4_7SwizzleILi3ELi4ELi3EEENS4_18smem_ptr_flag_bitsILi32EEENSS_INS5_IJNSA_ILi8EEENSA_ILi32EEEEEENS5_IJS18_SB_EEEEEEEvNS4_8identityES11_S1C_vS1D_EENS_8epilogue10collective6detail29Sm90TmaWarpSpecializedAdapterINS1G_15DefaultEpilogueISI_SJ_SJ_NS1F_6thread17LinearCombinationISI_Li1EffLNS1K_9ScaleType4KindE0ELNS_15FloatRoundStyleE2ESI_EENS1_15EpilogueDefaultEEEEEvvEEEEvNT_6ParamsE,"",@"SHT_CUDA_INFO"
	.sectionflags	@""
	.align	4


	//----- nvinfo : EIATTR_CUDA_API_VERSION
	.align		4
        /*0000*/ 	.byte	0x04, 0x37
        /*0002*/ 	.short	(.L_21 - .L_20)
.L_20:
        /*0004*/ 	.word	0x00000082


	//----- nvinfo : EIATTR_KPARAM_INFO
	.align		4
.L_21:
        /*0008*/ 	.byte	0x04, 0x17
        /*000a*/ 	.short	(.L_23 - .L_22)
.L_22:
        /*000c*/ 	.word	0x00000000
        /*0010*/ 	.short	0x0000
        /*0012*/ 	.short	0x0070
        /*0014*/ 	.byte	0x00, 0xf0, 0x01, 0x10


	//----- nvinfo : EIATTR_SPARSE_MMA_MASK
	.align		4
.L_23:
        /*0018*/ 	.byte	0x03, 0x50
        /*001a*/ 	.short	0x0000


	//----- nvinfo : EIATTR_MAXREG_COUNT
	.align		4
        /*001c*/ 	.byte	0x03, 0x1b
        /*001e*/ 	.short	0x00a8


	//----- nvinfo : EIATTR_NUM_BARRIERS
	.align		4
        /*0020*/ 	.byte	0x02, 0x4c
        /*0022*/ 	.byte	0x01
	.zero		1


	//----- nvinfo : EIATTR_EXTERNS
	.align		4
        /*0024*/ 	.byte	0x04, 0x0f
        /*0026*/ 	.short	(.L_25 - .L_24)


	//   ....[0]....
	.align		4
.L_24:
        /*0028*/ 	.word	index@(__assertfail)


	//----- nvinfo : EIATTR_ANNOTATIONS
	.align		4
.L_25:
        /*002c*/ 	.byte	0x04, 0x55
        /*002e*/ 	.short	(.L_27 - .L_26)


	//   ....[0]....
.L_26:
        /*0030*/ 	.word	0x00000001
        /*0034*/ 	.byte	0x80, 0x06, 0x00, 0x00, 0x01, 0x00, 0x00, 0x00, 0x80, 0x14, 0x00, 0x00, 0x01, 0x00, 0x00, 0x00
        /* <DEDUP_REMOVED lines=1381> */
        /*5694*/ 	.byte	0xb0, 0x23, 0x02, 0x00, 0x01, 0x00, 0x00, 0x00, 0x40, 0x25, 0x02, 0x00


	//----- nvinfo : EIATTR_MERCURY_ISA_VERSION
	.align		4
.L_27:
        /*56a0*/ 	.byte	0x03, 0x5f
        /*56a2*/ 	.short	0x0101


	//----- nvinfo : EIATTR_INT_WARP_WIDE_INSTR_OFFSETS
	.align		4
        /*56a4*/ 	.byte	0x04, 0x31
        /*56a6*/ 	.short	(.L_29 - .L_28)


	//   ....[0]....
.L_28:
        /*56a8*/ 	.word	0x000004e0


	//   ....[1]....
        /*56ac*/ 	.word	0x000004f0


	//   ....[2]....
        /*56b0*/ 	.word	0x00000580


	//----- nvinfo : EIATTR_COOP_GROUP_MASK_REGIDS
	.align		4
.L_29:
        /*56b4*/ 	.byte	0x04, 0x29
        /*56b6*/ 	.short	(.L_31 - .L_30)


	//   ....[0]....
.L_30:
        /*56b8*/ 	.word	0xffffffff


	//   ....[1]....
        /*56bc*/ 	.word	0xffffffff


	//   ....[2]....
        /*56c0*/ 	.word	0xffffffff


	//   ....[3]....
        /*56c4*/ 	.word	0xffffffff


	//   ....[4]....
        /*56c8*/ 	.word	0xffffffff


	//----- nvinfo : EIATTR_COOP_GROUP_INSTR_OFFSETS
	.align		4
.L_31:
        /*56cc*/ 	.byte	0x04, 0x28
        /*56ce*/ 	.short	(.L_33 - .L_32)


	//   ....[0]....
.L_32:
        /*56d0*/ 	.word	0x00000070


	//   ....[1]....
        /*56d4*/ 	.word	0x00000080


	//   ....[2]....
        /*56d8*/ 	.word	0x000001a0


	//   ....[3]....
        /*56dc*/ 	.word	0x00000390


	//   ....[4]....
        /*56e0*/ 	.word	0x00001140


	//----- nvinfo : EIATTR_REG_RECONFIG
	.align		4
.L_33:
        /*56e4*/ 	.byte	0x01, 0x54
	.zero		2


	//----- nvinfo : EIATTR_SYSCALL_OFFSETS
	.align		4
        /*56e8*/ 	.byte	0x04, 0x46
        /*56ea*/ 	.short	(.L_35 - .L_34)


	//   ....[0]....
.L_34:
        /*56ec*/ 	.word	0x000012f0


	//----- nvinfo : EIATTR_MBARRIER_INSTR_OFFSETS
	.align		4
.L_35:
        /*56f0*/ 	.byte	0x04, 0x39
        /*56f2*/ 	.short	(.L_37 - .L_36)


	//   ....[0]....
.L_36:
        /*56f4*/ 	.word	0x00000320
        /*56f8*/ 	.word	0x000000ff
        /*56fc*/ 	.word	0x00000000
        /*5700*/ 	.short	0x0100
        /*5702*/ 	.byte	0x08
	.zero		1


	//   ....[1]....
        /*5704*/ 	.word	0x00000330
        /*5708*/ 	.word	0x000000ff
        /*570c*/ 	.word	0x00000018
        /*5710*/ 	.short	0x0100
        /*5712*/ 	.byte	0x08
	.zero		1


	//   ....[2]....
        /*5714*/ 	.word	0x00000340
        /*5718*/ 	.word	0x000000ff
        /*571c*/ 	.word	0x00000008
        /*5720*/ 	.short	0x0100
        /*5722*/ 	.byte	0x08
	.zero		1


	//   ....[3]....
        /*5724*/ 	.word	0x00000350
        /*5728*/ 	.word	0x000000ff
        /*572c*/ 	.word	0x00000020
        /*5730*/ 	.short	0x0100
        /*5732*/ 	.byte	0x08
	.zero		1


	//   ....[4]....
        /*5734*/ 	.word	0x00000360
        /*5738*/ 	.word	0x000000ff
        /*573c*/ 	.word	0x00000010
        /*5740*/ 	.short	0x0100
        /*5742*/ 	.byte	0x08
	.zero		1


	//   ....[5]....
        /*5744*/ 	.word	0x00000370
        /*5748*/ 	.word	0x000000ff
        /*574c*/ 	.word	0x00000028
        /*5750*/ 	.short	0x0100
        /*5752*/ 	.byte	0x08
	.zero		1


	//   ....[6]....
        /*5754*/ 	.word	0x000005f0
        /*5758*/ 	.word	0x000000ff
        /*575c*/ 	.word	0x00000040
        /*5760*/ 	.short	0x0100
        /*5762*/ 	.byte	0x10
	.zero		1


	//   ....[7]....
        /*5764*/ 	.word	0x00000690
        /*5768*/ 	.word	0x000000ff
        /*576c*/ 	.word	0x00000048
        /*5770*/ 	.short	0x0100
        /*5772*/ 	.byte	0x10
	.zero		1


	//   ....[8]....
        /*5774*/ 	.word	0x00001390
        /*5778*/ 	.word	0x00000003
        /*577c*/ 	.word	0x00000000
        /*5780*/ 	.short	0x010a
        /*5782*/ 	.byte	0x3f
	.zero		1


	//   ....[9]....
        /*5784*/ 	.word	0x000013d0
        /*5788*/ 	.word	0x00000003
        /*578c*/ 	.word	0x00000000
        /*5790*/ 	.short	0x010a
        /*5792*/ 	.byte	0x3f
	.zero		1


	//   ....[10]....
        /*5794*/ 	.word	0x000089c0
        /*5798*/ 	.word	0x000000ff
        /*579c*/ 	.word	0x00000000
        /*57a0*/ 	.short	0x010a
        /*57a2*/ 	.byte	0x0a
	.zero		1


	//   ....[11]....
        /*57a4*/ 	.word	0x00008a00
        /*57a8*/ 	.word	0x000000ff
        /*57ac*/ 	.word	0x00000000
        /*57b0*/ 	.short	0x010a
        /*57b2*/ 	.byte	0x0a
	.zero		1


	//   ....[12]....
        /*57b4*/ 	.word	0x00010ab0
        /*57b8*/ 	.word	0x000000ff
        /*57bc*/ 	.word	0x00000000
        /*57c0*/ 	.short	0x0101
        /*57c2*/ 	.byte	0x08
	.zero		1


	//   ....[13]....
        /*57c4*/ 	.word	0x00010cc0
        /*57c8*/ 	.word	0x000000ff
        /*57cc*/ 	.word	0x00000000
        /*57d0*/ 	.short	0x0101
        /*57d2*/ 	.byte	0x06
	.zero		1


	//   ....[14]....
        /*57d4*/ 	.word	0x00022070
        /*57d8*/ 	.word	0x0000000e
        /*57dc*/ 	.word	0x00000018
        /*57e0*/ 	.short	0x010a
        /*57e2*/ 	.byte	0x3f
	.zero		1


	//   ....[15]....
        /*57e4*/ 	.word	0x00022460
        /*57e8*/ 	.word	0x00000002
        /*57ec*/ 	.word	0x00000048
        /*57f0*/ 	.short	0x0101
        /*57f2*/ 	.byte	0x3f
	.zero		1


	//   ....[16]....
        /*57f4*/ 	.word	0x00022c50
        /*57f8*/ 	.word	0x00000004
        /*57fc*/ 	.word	0x00000000
        /*5800*/ 	.short	0x010a
        /*5802*/ 	.byte	0x3f
	.zero		1


	//   ....[17]....
        /*5804*/ 	.word	0x00022ce0
        /*5808*/ 	.word	0x00000003
        /*580c*/ 	.word	0x00000000
        /*5810*/ 	.short	0x010a
        /*5812*/ 	.byte	0x3f
	.zero		1


	//   ....[18]....
        /*5814*/ 	.word	0x00022d70
        /*5818*/ 	.word	0x00000003
        /*581c*/ 	.word	0x00000000
        /*5820*/ 	.short	0x010a
        /*5822*/ 	.byte	0x3f
	.zero		1


	//   ....[19]....
        /*5824*/ 	.word	0x00022dd0
        /*5828*/ 	.word	0x00000003
        /*582c*/ 	.word	0x00000000
        /*5830*/ 	.short	0x010a
        /*5832*/ 	.byte	0x3f
	.zero		1


	//   ....[20]....
        /*5834*/ 	.word	0x00022e30
        /*5838*/ 	.word	0x00000004
        /*583c*/ 	.word	0x00000000
        /*5840*/ 	.short	0x010a
        /*5842*/ 	.byte	0x3f
	.zero		1


	//   ....[21]....
        /*5844*/ 	.word	0x00022f00
        /*5848*/ 	.word	0x0000000e
        /*584c*/ 	.word	0x00000018
        /*5850*/ 	.short	0x010a
        /*5852*/ 	.byte	0x3f
	.zero		1


	//   ....[22]....
        /*5854*/ 	.word	0x00022fd0
        /*5858*/ 	.word	0x00000004
        /*585c*/ 	.word	0x00000000
        /*5860*/ 	.short	0x010a
        /*5862*/ 	.byte	0x3f
	.zero		1


	//   ....[23]....
        /*5864*/ 	.word	0x00023020
        /*5868*/ 	.word	0x00000003
        /*586c*/ 	.word	0x00000000
        /*5870*/ 	.short	0x010a
        /*5872*/ 	.byte	0x3f
	.zero		1


	//----- nvinfo : EIATTR_NUM_MBARRIERS
	.align		4
.L_37:
        /*5874*/ 	.byte	0x03, 0x38
        /*5876*/ 	.short	0x0008


	//----- nvinfo : EIATTR_EXIT_INSTR_OFFSETS
	.align		4
        /*5878*/ 	.byte	0x04, 0x1c
        /*587a*/ 	.short	(.L_39 - .L_38)


	//   ....[0]....
.L_38:
        /*587c*/ 	.word	0x000006f0


	//   ....[1]....
        /*5880*/ 	.word	0x00001060


	//   ....[2]....
        /*5884*/ 	.word	0x00021600


	//   ....[3]....
        /*5888*/ 	.word	0x00021d00


	//   ....[4]....
        /*588c*/ 	.word	0x00022dc0


	//----- nvinfo : EIATTR_MAX_THREADS
	.align		4
.L_39:
        /*5890*/ 	.byte	0x04, 0x05
        /*5892*/ 	.short	(.L_41 - .L_40)
.L_40:
        /*5894*/ 	.word	0x00000180
        /*5898*/ 	.word	0x00000001
        /*589c*/ 	.word	0x00000001


	//----- nvinfo : EIATTR_CRS_STACK_SIZE
	.align		4
.L_41:
        /*58a0*/ 	.byte	0x04, 0x1e
        /*58a2*/ 	.short	(.L_43 - .L_42)
.L_42:
        /*58a4*/ 	.word	0x00000000


	//----- nvinfo : EIATTR_CBANK_PARAM_SIZE
	.align		4
.L_43:
        /*58a8*/ 	.byte	0x03, 0x19
        /*58aa*/ 	.short	0x0470


	//----- nvinfo : EIATTR_PARAM_CBANK
	.align		4
        /*58ac*/ 	.byte	0x04, 0x0a
        /*58ae*/ 	.short	(.L_45 - .L_44)
	.align		4
.L_44:
        /*58b0*/ 	.word	index@(.nv.constant0._ZN7cutlass13device_kernelINS_4gemm6kernel13GemmUniversalIN4cute5tupleIJiiiiEEENS1_10collective13CollectiveMmaINS1_34MainloopSm90TmaGmmaWarpSpecializedILi3ENS5_IJNS4_1CILi1EEESB_SB_EEENS1_35KernelTmaWarpSpecializedCooperativeEEENS5_IJNSA_ILi256EEESF_NSA_ILi64EEEEEENS_10tfloat32_tENS5_IJlSB_lEEESI_SJ_NS4_8TiledMMAINS4_8MMA_AtomIJNS4_4SM904GMMA30MMA_64x256x8_F32TF32TF32_SS_TNILNSN_7ScaleInE1ELSP_1EEEEEENS4_6LayoutINS5_IJNSA_ILi2EEESB_SB_EEENS5_IJSB_NSA_ILi0EEESV_EEEEENS5_IJNS4_10UnderscoreESY_SY_EEEEENS4_13SM90_TMA_LOADENS4_14ComposedLayoutINS4_7SwizzleILi3ELi4ELi3EEENS4_18smem_ptr_flag_bitsILi32EEENSS_INS5_IJNSA_ILi8EEENSA_ILi32EEEEEENS5_IJS18_SB_EEEEEEEvNS4_8identityES11_S1C_vS1D_EENS_8epilogue10collective6detail29Sm90TmaWarpSpecializedAdapterINS1G_15DefaultEpilogueISI_SJ_SJ_NS1F_6thread17LinearCombinationISI_Li1EffLNS1K_9ScaleType4KindE0ELNS_15FloatRoundStyleE2ESI_EENS1_15EpilogueDefaultEEEEEvvEEEEvNT_6ParamsE)
        /*58b4*/ 	.short	0x0210
        /*58b6*/ 	.short	0x0470


	//----- nvinfo : EIATTR_SW_WAR
	.align		4
.L_45:
        /*58b8*/ 	.byte	0x04, 0x36
        /*58ba*/ 	.short	(.L_47 - .L_46)
.L_46:
        /*58bc*/ 	.word	0x00000008
.L_47:


//--------------------- .nv.callgraph             --------------------------
	.section	.nv.callgraph,"",@"SHT_CUDA_CALLGRAPH"
	.align	4
	.sectionentsize	8
	.align		4
        /*0000*/ 	.word	0x00000000
	.align		4
        /*0004*/ 	.word	0xffffffff
	.align		4
        /*0008*/ 	.word	index@(_ZN7cutlass13device_kernelINS_4gemm6kernel13GemmUniversalIN4cute5tupleIJiiiiEEENS1_10collective13CollectiveMmaINS1_34MainloopSm90TmaGmmaWarpSpecializedILi3ENS5_IJNS4_1CILi1EEESB_SB_EEENS1_35KernelTmaWarpSpecializedCooperativeEEENS5_IJNSA_ILi256EEESF_NSA_ILi64EEEEEENS_10tfloat32_tENS5_IJlSB_lEEESI_SJ_NS4_8TiledMMAINS4_8MMA_AtomIJNS4_4SM904GMMA30MMA_64x256x8_F32TF32TF32_SS_TNILNSN_7ScaleInE1ELSP_1EEEEEENS4_6LayoutINS5_IJNSA_ILi2EEESB_SB_EEENS5_IJSB_NSA_ILi0EEESV_EEEEENS5_IJNS4_10UnderscoreESY_SY_EEEEENS4_13SM90_TMA_LOADENS4_14ComposedLayoutINS4_7SwizzleILi3ELi4ELi3EEENS4_18smem_ptr_flag_bitsILi32EEENSS_INS5_IJNSA_ILi8EEENSA_ILi32EEEEEENS5_IJS18_SB_EEEEEEEvNS4_8identityES11_S1C_vS1D_EENS_8epilogue10collective6detail29Sm90TmaWarpSpecializedAdapterINS1G_15DefaultEpilogueISI_SJ_SJ_NS1F_6thread17LinearCombinationISI_Li1EffLNS1K_9ScaleType4KindE0ELNS_15FloatRoundStyleE2ESI_EENS1_15EpilogueDefaultEEEEEvvEEEEvNT_6ParamsE)
	.align		4
        /*000c*/ 	.word	index@(__assertfail)
	.align		4
        /*0010*/ 	.word	0x00000000
	.align		4
        /*0014*/ 	.word	0xfffffffe
	.align		4
        /*0018*/ 	.word	0x00000000
	.align		4
        /*001c*/ 	.word	0xfffffffd
	.align		4
        /*0020*/ 	.word	0x00000000
	.align		4
        /*0024*/ 	.word	0xfffffffc


//--------------------- .nv.constant4             --------------------------
	.section	.nv.constant4,"a",@progbits
	.align	8
	.align		8
.nv.constant4:
        /*0000*/ 	.dword	__assertfail
	.align		8
        /*0008*/ 	.dword	__unnamed_1
	.align		8
        /*0010*/ 	.dword	_ZN40_INTERNAL_f799e5b4_4_k_cu_781eaf67_271844cuda3std3__45__cpo5beginE
	.align		8
        /*0018*/ 	.dword	_ZN40_INTERNAL_f799e5b4_4_k_cu_781eaf67_271844cuda3std3__45__cpo3endE
	.align		8
        /*0020*/ 	.dword	_ZN40_INTERNAL_f799e5b4_4_k_cu_781eaf67_271844cuda3std3__45__cpo6cbeginE
	.align		8
        /*0028*/ 	.dword	_ZN40_INTERNAL_f799e5b4_4_k_cu_781eaf67_271844cuda3std3__45__cpo4cendE
	.align		8
        /*0030*/ 	.dword	_ZN40_INTERNAL_f799e5b4_4_k_cu_781eaf67_271844cuda3std3__442_GLOBAL__N__f799e5b4_4_k_cu_781eaf67_271846ignoreE
	.align		8
        /*0038*/ 	.dword	_ZN40_INTERNAL_f799e5b4_4_k_cu_781eaf67_271844cuda3std3__419piecewise_constructE
	.align		8
        /*0040*/ 	.dword	_ZN40_INTERNAL_f799e5b4_4_k_cu_781eaf67_271844cuda3std3__48in_placeE
	.align		8
        /*0048*/ 	.dword	_ZN40_INTERNAL_f799e5b4_4_k_cu_781eaf67_271844cuda3std6ranges3__45__cpo4swapE
	.align		8
        /*0050*/ 	.dword	_ZN40_INTERNAL_f799e5b4_4_k_cu_781eaf67_271844cuda3std6ranges3__45__cpo9iter_moveE
	.align		8
        /*0058*/ 	.dword	_ZN40_INTERNAL_f799e5b4_4_k_cu_781eaf67_271844cute7productE
	.align		8
        /*0060*/ 	.dword	_ZN40_INTERNAL_f799e5b4_4_k_cu_781eaf67_271844cute1_E
	.align		8
        /*0068*/ 	.dword	$str$22
	.align		8
        /*0070*/ 	.dword	$str$23


//--------------------- .text._ZN7cutlass13device_kernelINS_4gemm6kernel13GemmUniversalIN4cute5tupleIJiiiiEEENS1_10collective13CollectiveMmaINS1_34MainloopSm90TmaGmmaWarpSpecializedILi3ENS5_IJNS4_1CILi1EEESB_SB_EEENS1_35KernelTmaWarpSpecializedCooperativeEEENS5_IJNSA_ILi256EEESF_NSA_ILi64EEEEEENS_10tfloat32_tENS5_IJlSB_lEEESI_SJ_NS4_8TiledMMAINS4_8MMA_AtomIJNS4_4SM904GMMA30MMA_64x256x8_F32TF32TF32_SS_TNILNSN_7ScaleInE1ELSP_1EEEEEENS4_6LayoutINS5_IJNSA_ILi2EEESB_SB_EEENS5_IJSB_NSA_ILi0EEESV_EEEEENS5_IJNS4_10UnderscoreESY_SY_EEEEENS4_13SM90_TMA_LOADENS4_14ComposedLayoutINS4_7SwizzleILi3ELi4ELi3EEENS4_18smem_ptr_flag_bitsILi32EEENSS_INS5_IJNSA_ILi8EEENSA_ILi32EEEEEENS5_IJS18_SB_EEEEEEEvNS4_8identityES11_S1C_vS1D_EENS_8epilogue10collective6detail29Sm90TmaWarpSpecializedAdapterINS1G_15DefaultEpilogueISI_SJ_SJ_NS1F_6thread17LinearCombinationISI_Li1EffLNS1K_9ScaleType4KindE0ELNS_15FloatRoundStyleE2ESI_EENS1_15EpilogueDefaultEEEEEvvEEEEvNT_6ParamsE --------------------------
	.section	.text._ZN7cutlass13device_kernelINS_4gemm6kernel13GemmUniversalIN4cute5tupleIJiiiiEEENS1_10collective13CollectiveMmaINS1_34MainloopSm90TmaGmmaWarpSpecializedILi3ENS5_IJNS4_1CILi1EEESB_SB_EEENS1_35KernelTmaWarpSpecializedCooperativeEEENS5_IJNSA_ILi256EEESF_NSA_ILi64EEEEEENS_10tfloat32_tENS5_IJlSB_lEEESI_SJ_NS4_8TiledMMAINS4_8MMA_AtomIJNS4_4SM904GMMA30MMA_64x256x8_F32TF32TF32_SS_TNILNSN_7ScaleInE1ELSP_1EEEEEENS4_6LayoutINS5_IJNSA_ILi2EEESB_SB_EEENS5_IJSB_NSA_ILi0EEESV_EEEEENS5_IJNS4_10UnderscoreESY_SY_EEEEENS4_13SM90_TMA_LOADENS4_14ComposedLayoutINS4_7SwizzleILi3ELi4ELi3EEENS4_18smem_ptr_flag_bitsILi32EEENSS_INS5_IJNSA_ILi8EEENSA_ILi32EEEEEENS5_IJS18_SB_EEEEEEEvNS4_8identityES11_S1C_vS1D_EENS_8epilogue10collective6detail29Sm90TmaWarpSpecializedAdapterINS1G_15DefaultEpilogueISI_SJ_SJ_NS1F_6thread17LinearCombinationISI_Li1EffLNS1K_9ScaleType4KindE0ELNS_15FloatRoundStyleE2ESI_EENS1_15EpilogueDefaultEEEEEvvEEEEvNT_6ParamsE,"ax",@progbits
	.align	128
.text._ZN7cutlass13device_kernelINS_4gemm6kernel13GemmUniversalIN4cute5tupleIJiiiiEEENS1_10collective13CollectiveMmaINS1_34MainloopSm90TmaGmmaWarpSpecializedILi3ENS5_IJNS4_1CILi1EEESB_SB_EEENS1_35KernelTmaWarpSpecializedCooperativeEEENS5_IJNSA_ILi256EEESF_NSA_ILi64EEEEEENS_10tfloat32_tENS5_IJlSB_lEEESI_SJ_NS4_8TiledMMAINS4_8MMA_AtomIJNS4_4SM904GMMA30MMA_64x256x8_F32TF32TF32_SS_TNILNSN_7ScaleInE1ELSP_1EEEEEENS4_6LayoutINS5_IJNSA_ILi2EEESB_SB_EEENS5_IJSB_NSA_ILi0EEESV_EEEEENS5_IJNS4_10UnderscoreESY_SY_EEEEENS4_13SM90_TMA_LOADENS4_14ComposedLayoutINS4_7SwizzleILi3ELi4ELi3EEENS4_18smem_ptr_flag_bitsILi32EEENSS_INS5_IJNSA_ILi8EEENSA_ILi32EEEEEENS5_IJS18_SB_EEEEEEEvNS4_8identityES11_S1C_vS1D_EENS_8epilogue10collective6detail29Sm90TmaWarpSpecializedAdapterINS1G_15DefaultEpilogueISI_SJ_SJ_NS1F_6thread17LinearCombinationISI_Li1EffLNS1K_9ScaleType4KindE0ELNS_15FloatRoundStyleE2ESI_EENS1_15EpilogueDefaultEEEEEvvEEEEvNT_6ParamsE:
        .type           _ZN7cutlass13device_kernelINS_4gemm6kernel13GemmUniversalIN4cute5tupleIJiiiiEEENS1_10collective13CollectiveMmaINS1_34MainloopSm90TmaGmmaWarpSpecializedILi3ENS5_IJNS4_1CILi1EEESB_SB_EEENS1_35KernelTmaWarpSpecializedCooperativeEEENS5_IJNSA_ILi256EEESF_NSA_ILi64EEEEEENS_10tfloat32_tENS5_IJlSB_lEEESI_SJ_NS4_8TiledMMAINS4_8MMA_AtomIJNS4_4SM904GMMA30MMA_64x256x8_F32TF32TF32_SS_TNILNSN_7ScaleInE1ELSP_1EEEEEENS4_6LayoutINS5_IJNSA_ILi2EEESB_SB_EEENS5_IJSB_NSA_ILi0EEESV_EEEEENS5_IJNS4_10UnderscoreESY_SY_EEEEENS4_13SM90_TMA_LOADENS4_14ComposedLayoutINS4_7SwizzleILi3ELi4ELi3EEENS4_18smem_ptr_flag_bitsILi32EEENSS_INS5_IJNSA_ILi8EEENSA_ILi32EEEEEENS5_IJS18_SB_EEEEEEEvNS4_8identityES11_S1C_vS1D_EENS_8epilogue10collective6detail29Sm90TmaWarpSpecializedAdapterINS1G_15DefaultEpilogueISI_SJ_SJ_NS1F_6thread17LinearCombinationISI_Li1EffLNS1K_9ScaleType4KindE0ELNS_15FloatRoundStyleE2ESI_EENS1_15EpilogueDefaultEEEEEvvEEEEvNT_6ParamsE,@function
        .size           _ZN7cutlass13device_kernelINS_4gemm6kernel13GemmUniversalIN4cute5tupleIJiiiiEEENS1_10collective13CollectiveMmaINS1_34MainloopSm90TmaGmmaWarpSpecializedILi3ENS5_IJNS4_1CILi1EEESB_SB_EEENS1_35KernelTmaWarpSpecializedCooperativeEEENS5_IJNSA_ILi256EEESF_NSA_ILi64EEEEEENS_10tfloat32_tENS5_IJlSB_lEEESI_SJ_NS4_8TiledMMAINS4_8MMA_AtomIJNS4_4SM904GMMA30MMA_64x256x8_F32TF32TF32_SS_TNILNSN_7ScaleInE1ELSP_1EEEEEENS4_6LayoutINS5_IJNSA_ILi2EEESB_SB_EEENS5_IJSB_NSA_ILi0EEESV_EEEEENS5_IJNS4_10UnderscoreESY_SY_EEEEENS4_13SM90_TMA_LOADENS4_14ComposedLayoutINS4_7SwizzleILi3ELi4ELi3EEENS4_18smem_ptr_flag_bitsILi32EEENSS_INS5_IJNSA_ILi8EEENSA_ILi32EEEEEENS5_IJS18_SB_EEEEEEEvNS4_8identityES11_S1C_vS1D_EENS_8epilogue10collective6detail29Sm90TmaWarpSpecializedAdapterINS1G_15DefaultEpilogueISI_SJ_SJ_NS1F_6thread17LinearCombinationISI_Li1EffLNS1K_9ScaleType4KindE0ELNS_15FloatRoundStyleE2ESI_EENS1_15EpilogueDefaultEEEEEvvEEEEvNT_6ParamsE,(.L_x_574 - _ZN7cutlass13device_kernelINS_4gemm6kernel13GemmUniversalIN4cute5tupleIJiiiiEEENS1_10collective13CollectiveMmaINS1_34MainloopSm90TmaGmmaWarpSpecializedILi3ENS5_IJNS4_1CILi1EEESB_SB_EEENS1_35KernelTmaWarpSpecializedCooperativeEEENS5_IJNSA_ILi256EEESF_NSA_ILi64EEEEEENS_10tfloat32_tENS5_IJlSB_lEEESI_SJ_NS4_8TiledMMAINS4_8MMA_AtomIJNS4_4SM904GMMA30MMA_64x256x8_F32TF32TF32_SS_TNILNSN_7ScaleInE1ELSP_1EEEEEENS4_6LayoutINS5_IJNSA_ILi2EEESB_SB_EEENS5_IJSB_NSA_ILi0EEESV_EEEEENS5_IJNS4_10UnderscoreESY_SY_EEEEENS4_13SM90_TMA_LOADENS4_14ComposedLayoutINS4_7SwizzleILi3ELi4ELi3EEENS4_18smem_ptr_flag_bitsILi32EEENSS_INS5_IJNSA_ILi8EEENSA_ILi32EEEEEENS5_IJS18_SB_EEEEEEEvNS4_8identityES11_S1C_vS1D_EENS_8epilogue10collective6detail29Sm90TmaWarpSpecializedAdapterINS1G_15DefaultEpilogueISI_SJ_SJ_NS1F_6thread17LinearCombinationISI_Li1EffLNS1K_9ScaleType4KindE0ELNS_15FloatRoundStyleE2ESI_EENS1_15EpilogueDefaultEEEEEvvEEEEvNT_6ParamsE)
        .other          _ZN7cutlass13device_kernelINS_4gemm6kernel13GemmUniversalIN4cute5tupleIJiiiiEEENS1_10collective13CollectiveMmaINS1_34MainloopSm90TmaGmmaWarpSpecializedILi3ENS5_IJNS4_1CILi1EEESB_SB_EEENS1_35KernelTmaWarpSpecializedCooperativeEEENS5_IJNSA_ILi256EEESF_NSA_ILi64EEEEEENS_10tfloat32_tENS5_IJlSB_lEEESI_SJ_NS4_8TiledMMAINS4_8MMA_AtomIJNS4_4SM904GMMA30MMA_64x256x8_F32TF32TF32_SS_TNILNSN_7ScaleInE1ELSP_1EEEEEENS4_6LayoutINS5_IJNSA_ILi2EEESB_SB_EEENS5_IJSB_NSA_ILi0EEESV_EEEEENS5_IJNS4_10UnderscoreESY_SY_EEEEENS4_13SM90_TMA_LOADENS4_14ComposedLayoutINS4_7SwizzleILi3ELi4ELi3EEENS4_18smem_ptr_flag_bitsILi32EEENSS_INS5_IJNSA_ILi8EEENSA_ILi32EEEEEENS5_IJS18_SB_EEEEEEEvNS4_8identityES11_S1C_vS1D_EENS_8epilogue10collective6detail29Sm90TmaWarpSpecializedAdapterINS1G_15DefaultEpilogueISI_SJ_SJ_NS1F_6thread17LinearCombinationISI_Li1EffLNS1K_9ScaleType4KindE0ELNS_15FloatRoundStyleE2ESI_EENS1_15EpilogueDefaultEEEEEvvEEEEvNT_6ParamsE,@"STO_CUDA_ENTRY STV_DEFAULT"
_ZN7cutlass13device_kernelINS_4gemm6kernel13GemmUniversalIN4cute5tupleIJiiiiEEENS1_10collective13CollectiveMmaINS1_34MainloopSm90TmaGmmaWarpSpecializedILi3ENS5_IJNS4_1CILi1EEESB_SB_EEENS1_35KernelTmaWarpSpecializedCooperativeEEENS5_IJNSA_ILi256EEESF_NSA_ILi64EEEEEENS_10tfloat32_tENS5_IJlSB_lEEESI_SJ_NS4_8TiledMMAINS4_8MMA_AtomIJNS4_4SM904GMMA30MMA_64x256x8_F32TF32TF32_SS_TNILNSN_7ScaleInE1ELSP_1EEEEEENS4_6LayoutINS5_IJNSA_ILi2EEESB_SB_EEENS5_IJSB_NSA_ILi0EEESV_EEEEENS5_IJNS4_10UnderscoreESY_SY_EEEEENS4_13SM90_TMA_LOADENS4_14ComposedLayoutINS4_7SwizzleILi3ELi4ELi3EEENS4_18smem_ptr_flag_bitsILi32EEENSS_INS5_IJNSA_ILi8EEENSA_ILi32EEEEEENS5_IJS18_SB_EEEEEEEvNS4_8identityES11_S1C_vS1D_EENS_8epilogue10collective6detail29Sm90TmaWarpSpecializedAdapterINS1G_15DefaultEpilogueISI_SJ_SJ_NS1F_6thread17LinearCombinationISI_Li1EffLNS1K_9ScaleType4KindE0ELNS_15FloatRoundStyleE2ESI_EENS1_15EpilogueDefaultEEEEEvvEEEEvNT_6ParamsE:
[----:B------:R-:W0:Y:S02]  /*0000*/  LDC R1, c[0x0][0x28] ;  /* 0x00000a00ff017b82 */ /* 0x000e240000000800 */
[----:B0-----:R-:W-:Y:S01]  /*0010*/  VIADD R1, R1, 0xfffff308 ;  /* 0xfffff30801017836 */ /* 0x001fe20000000000 */
[----:B------:R-:W0:Y:S01]  /*0020*/  S2R R2, SR_TID.X ;  /* 0x0000000000027919 */ /* 0x000e220000002100 */
[----:B------:R-:W-:Y:S01]  /*0030*/  ELECT P0, URZ, PT ;  /* 0x00000000003f782f */ /* 0x000fe20003800000 */
[----:B------:R-:W-:Y:S01]  /*0040*/  BSSY B0, `(.L_x_0) ;  /* 0x0000015000007945 */ /* 0x000fe20003800000 */
[--C-:B0-----:R-:W-:Y:S02]  /*0050*/  SHF.R.U32.HI R0, RZ, 0x5, R2.reuse ;  /* 0x00000005ff007819 */ /* 0x101fe40000011602 */
[----:B------:R-:W-:-:S03]  /*0060*/  SHF.R.U32.HI R162, RZ, 0x7, R2 ;  /* 0x00000007ffa27819 */ /* 0x000fc60000011602 */
[----:B------:R-:W0:Y:S04]  /*0070*/  SHFL.IDX PT, R3, R0, RZ, 0x1f ;  /* 0x00001fff00037589 */ /* 0x000e2800000e0000 */
[----:B------:R-:W1:Y:S01]  /*0080*/  SHFL.IDX PT, R2, R162, RZ, 0x1f ;  /* 0x00001fffa2027589 */ /* 0x000e6200000e0000 */
[----:B0-----:R-:W-:Y:S02]  /*0090*/  R2UR UR10, R3 ;  /* 0x00000000030a72ca */ /* 0x001fe400000e0000 */
[----:B-1----:R-:W-:-:S11]  /*00a0*/  R2UR UR5, R2 ;  /* 0x00000000020572ca */ /* 0x002fd600000e0000 */
[----:B------:R-:W-:Y:S02]  /*00b0*/  USHF.R.S32.HI UR4, URZ, 0x1f, UR10 ;  /* 0x0000001f3f047899 */ /* 0x000fe4000801140a */
[----:B------:R-:W-:Y:S02]  /*00c0*/  ISETP.NE.OR P0, PT, RZ, UR10, !P0 ;  /* 0x0000000aff007c0c */ /* 0x000fe4000c705670 */
[----:B------:R-:W-:-:S04]  /*00d0*/  ULEA.HI UR4, UR4, UR10, URZ, 0x2 ;  /* 0x0000000a04047291 */ /* 0x000fc8000f8f103f */
[----:B------:R-:W-:-:S04]  /*00e0*/  ULOP3.LUT UR4, UR4, 0xfffffffc, URZ, 0xc0, !UPT ;  /* 0xfffffffc04047892 */ /* 0x000fc8000f8ec03f */
[----:B------:R-:W-:-:S03]  /*00f0*/  UIADD3 UR10, UR10, -UR4, URZ ;  /* 0x800000040a0a7290 */ /* 0x000fc6000fffe03f */
[----:B------:R-:W-:Y:S09]  /*0100*/  @P0 BRA `(.L_x_1) ;  /* 0x0000000000200947 */ /* 0x000ff20003800000 */
[----:B------:R-:W-:Y:S02]  /*0110*/  ULDC.64 UR6, c[0x0][0x198] ;  /* 0x0000660000067ab9 */ /* 0x000fe40000000a00 */
[----:B------:R-:W-:Y:S02]  /*0120*/  UIADD3 UR8, UP0, UR6, 0xf0, URZ ;  /* 0x000000f006087890 */ /* 0x000fe4000ff1e03f */
[----:B------:R-:W-:Y:S02]  /*0130*/  UIADD3 UR6, UP1, UR6, 0x1f0, URZ ;  /* 0x000001f006067890 */ /* 0x000fe4000ff3e03f */
[----:B------:R-:W-:Y:S02]  /*0140*/  UIADD3.X UR9, URZ, UR7, URZ, UP0, !UPT ;  /* 0x000000073f097290 */ /* 0x000fe400087fe43f */
[----:B------:R-:W-:-:S07]  /*0150*/  UIADD3.X UR7, URZ, UR7, URZ, UP1, !UPT ;  /* 0x000000073f077290 */ /* 0x000fce0008ffe43f */
[----:B------:R0:W-:Y:S02]  /*0160*/  UTMACCTL.PF [UR8] ;  /* 0x00000000080079b9 */ /* 0x0001e40008040000 */
[----:B------:R0:W-:Y:S02]  /*0170*/  UTMACCTL.PF [UR6] ;  /* 0x00000000060079b9 */ /* 0x0001e40008040000 */
[----:B0-----:R-:W-:Y:S01]  /*0180*/  NOP ;  /* 0x0000000000007918 */ /* 0x001fe20000000000 */
.L_x_1:
[----:B------:R-:W-:Y:S05]  /*0190*/  BSYNC B0 ;  /* 0x0000000000007941 */ /* 0x000fea0003800000 */
.L_x_0:
[----:B------:R-:W0:Y:S01]  /*01a0*/  SHFL.IDX PT, R2, R0, RZ, 0x1f ;  /* 0x00001fff00027589 */ /* 0x000e2200000e0000 */
[----:B------:R-:W-:Y:S01]  /*01b0*/  UISETP.NE.AND UP0, UPT, UR10, 0x3, UPT ;  /* 0x000000030a00788c */ /* 0x000fe2000bf05270 */
[----:B------:R-:W-:Y:S01]  /*01c0*/  ISETP.NE.AND P1, PT, RZ, UR5, PT ;  /* 0x00000005ff007c0c */ /* 0x000fe2000bf25270 */
[----:B------:R-:W-:Y:S02]  /*01d0*/  UIADD3 UR18, UR5, -0x1, URZ ;  /* 0xffffffff05127890 */ /* 0x000fe4000fffe03f */
[----:B------:R-:W-:Y:S02]  /*01e0*/  UISETP.EQ.OR UP0, UPT, UR10, URZ, !UP0 ;  /* 0x0000003f0a00728c */ /* 0x000fe4000c702670 */
[----:B------:R-:W-:Y:S02]  /*01f0*/  UISETP.GE.U32.AND UP1, UPT, UR18, 0x2, UPT ;  /* 0x000000021200788c */ /* 0x000fe4000bf26070 */
[----:B------:R-:W-:-:S04]  /*0200*/  UISETP.EQ.AND UP0, UPT, UR5, URZ, UP0 ;  /* 0x0000003f0500728c */ /* 0x000fc80008702270 */
[----:B------:R-:W-:-:S04]  /*0210*/  USEL UR38, URZ, 0x1, !UP0 ;  /* 0x000000013f267887 */ /* 0x000fc8000c000000 */
[----:B------:R-:W-:Y:S01]  /*0220*/  USEL UR38, UR38, 0x2, UP1 ;  /* 0x0000000226267887 */ /* 0x000fe20008800000 */
[----:B0-----:R-:W-:-:S13]  /*0230*/  ISETP.NE.AND P0, PT, R2, RZ, PT ;  /* 0x000000ff0200720c */ /* 0x001fda0003f05270 */
[----:B------:R-:W-:Y:S05]  /*0240*/  @P0 BRA `(.L_x_2) ;  /* 0x0000000000500947 */ /* 0x000fea0003800000 */
[----:B------:R-:W0:Y:S01]  /*0250*/  S2UR UR8, SR_CgaCtaId ;  /* 0x00000000000879c3 */ /* 0x000e220000008800 */
[----:B------:R-:W-:Y:S01]  /*0260*/  UMOV UR4, 0x400 ;  /* 0x0000040000047882 */ /* 0x000fe20000000000 */
[----:B------:R-:W-:Y:S01]  /*0270*/  UMOV UR5, 0x1 ;  /* 0x0000000100057882 */ /* 0x000fe20000000000 */
[----:B------:R-:W-:Y:S01]  /*0280*/  UMOV UR6, 0x100 ;  /* 0x0000010000067882 */ /* 0x000fe20000000000 */
[----:B------:R-:W-:Y:S01]  /*0290*/  ELECT P0, URZ, PT ;  /* 0x00000000003f782f */ /* 0x000fe20003800000 */
[----:B------:R-:W-:-:S04]  /*02a0*/  UIADD3 UR6, -UR6, 0x100000, URZ ;  /* 0x0010000006067890 */ /* 0x000fc8000fffe13f */
[----:B------:R-:W-:Y:S02]  /*02b0*/  USHF.L.U32 UR7, UR6, 0xb, URZ ;  /* 0x0000000b06077899 */ /* 0x000fe4000800063f */
[----:B------:R-:W-:Y:S02]  /*02c0*/  USHF.L.U32 UR6, UR6, 0x1, URZ ;  /* 0x0000000106067899 */ /* 0x000fe4000800063f */
[----:B0-----:R-:W-:Y:S02]  /*02d0*/  ULEA UR8, UR8, UR4, 0x18 ;  /* 0x0000000408087291 */ /* 0x001fe4000f8ec03f */
[----:B------:R-:W-:-:S04]  /*02e0*/  UIADD3 UR4, -UR5, 0x100000, URZ ;  /* 0x0010000005047890 */ /* 0x000fc8000fffe13f */
[----:B------:R-:W-:Y:S02]  /*02f0*/  USHF.L.U32 UR5, UR4, 0xb, URZ ;  /* 0x0000000b04057899 */ /* 0x000fe4000800063f */
[----:B------:R-:W-:Y:S01]  /*0300*/  USHF.L.U32 UR4, UR4, 0x1, URZ ;  /* 0x0000000104047899 */ /* 0x000fe2000800063f */
[----:B------:R-:W0:Y:S11]  /*0310*/  FENCE.VIEW.ASYNC.S ;  /* 0x00000000000073c6 */ /* 0x000e360000000000 */
[----:B0-----:R0:W1:Y:S01]  /*0320*/  SYNCS.EXCH.64 URZ, [UR8], UR4 ;  /* 0x00000004083f75b2 */ /* 0x0010620008000100 */
[----:B------:R0:W2:Y:S01]  /*0330*/  SYNCS.EXCH.64 URZ, [UR8+0x18], UR6 ;  /* 0x00001806083f75b2 */ /* 0x0000a20008000100 */
[----:B------:R0:W3:Y:S01]  /*0340*/  SYNCS.EXCH.64 URZ, [UR8+0x8], UR4 ;  /* 0x00000804083f75b2 */ /* 0x0000e20008000100 */
[----:B------:R0:W4:Y:S01]  /*0350*/  SYNCS.EXCH.64 URZ, [UR8+0x20], UR6 ;  /* 0x00002006083f75b2 */ /* 0x0001220008000100 */
[----:B------:R0:W0:Y:S01]  /*0360*/  SYNCS.EXCH.64 URZ, [UR8+0x10], UR4 ;  /* 0x00001004083f75b2 */ /* 0x0000220008000100 */
[----:B------:R0:W0:Y:S01]  /*0370*/  SYNCS.EXCH.64 URZ, [UR8+0x28], UR6 ;  /* 0x00002806083f75b2 */ /* 0x0000220008000100 */
[----:B------:R-:W-:Y:S01]  /*0380*/  NOP ;  /* 0x0000000000007918 */ /* 0x000fe20000000000 */
.L_x_2:
[----:B------:R-:W5:Y:S01]  /*0390*/  SHFL.IDX PT, R0, R0, RZ, 0x1f ;  /* 0x00001fff00007589 */ /* 0x000f6200000e0000 */
[----:B------:R-:W-:Y:S01]  /*03a0*/  ELECT P0, URZ, PT ;  /* 0x00000000003f782f */ /* 0x000fe20003800000 */
[----:B------:R-:W1:Y:S01]  /*03b0*/  S2UR UR17, SR_CTAID.Y ;  /* 0x00000000001179c3 */ /* 0x000e620000002600 */
[----:B0-----:R-:W-:Y:S01]  /*03c0*/  ULDC UR5, c[0x0][0x65c] ;  /* 0x0001970000057ab9 */ /* 0x001fe20000000800 */
[----:B------:R-:W-:Y:S01]  /*03d0*/  UMOV UR12, 0x20 ;  /* 0x00000020000c7882 */ /* 0x000fe20000000000 */
[----:B------:R-:W-:Y:S01]  /*03e0*/  UISETP.NE.AND UP2, UPT, UR5, 0x1, UPT ;  /* 0x000000010500788c */ /* 0x000fe2000bf45270 */
[----:B------:R-:W-:Y:S01]  /*03f0*/  NOP ;  /* 0x0000000000007918 */ /* 0x000fe20000000000 */
[----:B------:R-:W-:Y:S02]  /*0400*/  NOP ;  /* 0x0000000000007918 */ /* 0x000fe40000000000 */
[----:B------:R-:W-:Y:S01]  /*0410*/  UP2UR UR39, UPR, URZ, 0x4 ;  /* 0x000000043f277883 */ /* 0x000fe20008000000 */
[----:B------:R-:W0:Y:S01]  /*0420*/  S2UR UR4, SR_CTAID.X ;  /* 0x00000000000479c3 */ /* 0x000e220000002500 */
[----:B------:R-:W-:-:S02]  /*0430*/  PLOP3.LUT P3, PT, PT, PT, UP2, 0x80, 0x0 ;  /* 0x000000000000781c */ /* 0x000fc40003f6f028 */
[----:B------:R-:W-:Y:S02]  /*0440*/  PLOP3.LUT P2, PT, PT, PT, UP2, 0x80, 0x0 ;  /* 0x000000000000781c */ /* 0x000fe40003f4f028 */
[----:B------:R-:W-:Y:S01]  /*0450*/  PLOP3.LUT P4, PT, PT, PT, UP2, 0x80, 0x0 ;  /* 0x000000000000781c */ /* 0x000fe20003f8f028 */
[----:B------:R-:W-:Y:S01]  /*0460*/  @UP2 ULDC UR14, c[0x0][0x10] ;  /* 0x00000400000e2ab9 */ /* 0x000fe20000000800 */
[----:B------:R-:W-:Y:S01]  /*0470*/  @UP2 UMOV UR9, URZ ;  /* 0x0000003f00092c82 */ /* 0x000fe20008000000 */
[----:B------:R-:W-:Y:S01]  /*0480*/  @!UP2 ULDC UR11, c[0x0][0xc] ;  /* 0x00000300000baab9 */ /* 0x000fe20000000800 */
[----:B-----5:R-:W-:Y:S01]  /*0490*/  ISETP.NE.OR P0, PT, R0, RZ, !P0 ;  /* 0x000000ff0000720c */ /* 0x020fe20004705670 */
[----:B-1----:R-:W-:Y:S02]  /*04a0*/  @UP2 UMOV UR7, UR17 ;  /* 0x0000001100072c82 */ /* 0x002fe40008000000 */
[----:B------:R-:W-:Y:S01]  /*04b0*/  @UP2 UMOV UR8, UR7 ;  /* 0x0000000700082c82 */ /* 0x000fe20008000000 */
[----:B------:R-:W-:Y:S01]  /*04c0*/  @!UP2 UMOV UR7, UR17 ;  /* 0x000000110007ac82 */ /* 0x000fe20008000000 */
[----:B0-----:R-:W-:-:S08]  /*04d0*/  @UP2 UIMAD.WIDE.U32 UR14, UR4, UR14, UR8 ;  /* 0x0000000e040e22a5 */ /* 0x001fd0000f8e0008 */
[----:B------:R-:W-:Y:S01]  /*04e0*/  VOTEU.ALL UP0, P0 ;  /* 0x00000000003f7886 */ /* 0x000fe20000000000 */
[----:B------:R-:W-:Y:S01]  /*04f0*/  VOTEU.ALL UP1, P0 ;  /* 0x00000000003f7886 */ /* 0x000fe20000020000 */
[----:B------:R-:W-:-:S03]  /*0500*/  IMAD.U32 R2, RZ, RZ, UR14 ;  /* 0x0000000eff027e24 */ /* 0x000fc6000f8e00ff */
[----:B------:R-:W0:Y:S01]  /*0510*/  @!UP0 S2UR UR6, SR_CgaCtaId ;  /* 0x00000000000689c3 */ /* 0x000e220000008800 */
[----:B------:R-:W-:Y:S01]  /*0520*/  @!UP0 UMOV UR5, 0x400 ;  /* 0x0000040000058882 */ /* 0x000fe20000000000 */
[----:B------:R-:W-:-:S04]  /*0530*/  @!UP0 UIADD3 UR12, -UR12, 0x100000, URZ ;  /* 0x001000000c0c8890 */ /* 0x000fc8000fffe13f */
[----:B------:R-:W-:Y:S02]  /*0540*/  @!UP0 USHF.L.U32 UR13, UR12, 0xb, URZ ;  /* 0x0000000b0c0d8899 */ /* 0x000fe4000800063f */
[----:B------:R-:W-:Y:S01]  /*0550*/  @!UP0 USHF.L.U32 UR12, UR12, 0x1, URZ ;  /* 0x000000010c0c8899 */ /* 0x000fe2000800063f */
[----:B------:R-:W-:Y:S01]  /*0560*/  IMAD.U32 R3, RZ, RZ, UR15 ;  /* 0x0000000fff037e24 */ /* 0x000fe2000f8e00ff */
[----:B0-----:R-:W-:Y:S01]  /*0570*/  @!UP0 ULEA UR16, UR6, UR5, 0x18 ;  /* 0x0000000506108291 */ /* 0x001fe2000f8ec03f */
[----:B------:R-:W-:Y:S01]  /*0580*/  VOTEU.ALL UP0, P0 ;  /* 0x00000000003f7886 */ /* 0x000fe20000000000 */
[----:B------:R-:W-:Y:S01]  /*0590*/  PLOP3.LUT P0, PT, PT, PT, UP2, 0x80, 0x0 ;  /* 0x000000000000781c */ /* 0x000fe20003f0f028 */
[----:B------:R-:W-:Y:S01]  /*05a0*/  UMOV UR5, URZ ;  /* 0x0000003f00057c82 */ /* 0x000fe20008000000 */
[----:B------:R-:W-:Y:S01]  /*05b0*/  @UP2 UMOV UR6, URZ ;  /* 0x0000003f00062c82 */ /* 0x000fe20008000000 */
[----:B------:R-:W-:Y:S02]  /*05c0*/  @!UP2 UIMAD.WIDE.U32 UR8, UR11, UR7, UR4 ;  /* 0x000000070b08a2a5 */ /* 0x000fe4000f8e0004 */
[----:B------:R-:W-:Y:S01]  /*05d0*/  @UP2 UIADD3 UR6, UR15, UR6, URZ ;  /* 0x000000060f062290 */ /* 0x000fe2000fffe03f */
[----:B------:R-:W0:Y:S04]  /*05e0*/  FENCE.VIEW.ASYNC.S ;  /* 0x00000000000073c6 */ /* 0x000e280000000000 */
[----:B0-----:R0:W2:Y:S01]  /*05f0*/  @!UP0 SYNCS.EXCH.64 URZ, [UR16+0x40], UR12 ;  /* 0x0000400c103f85b2 */ /* 0x0010a20008000100 */
[----:B------:R-:W-:Y:S01]  /*0600*/  IMAD.U32 R5, RZ, RZ, UR9 ;  /* 0x00000009ff057e24 */ /* 0x000fe2000f8e00ff */
[----:B------:R-:W-:Y:S01]  /*0610*/  MOV R4, UR8 ;  /* 0x0000000800047c02 */ /* 0x000fe20008000f00 */
[----:B------:R-:W-:Y:S01]  /*0620*/  @P2 IMAD.U32 R17, RZ, RZ, UR6 ;  /* 0x00000006ff112e24 */ /* 0x000fe2000f8e00ff */
[----:B------:R-:W-:Y:S01]  /*0630*/  @P0 MOV R6, R2 ;  /* 0x0000000200060202 */ /* 0x000fe20000000f00 */
[----:B------:R-:W-:-:S02]  /*0640*/  IMAD.U32 R2, RZ, RZ, UR8 ;  /* 0x00000008ff027e24 */ /* 0x000fc4000f8e00ff */
[----:B------:R-:W-:Y:S02]  /*0650*/  IMAD.U32 R3, RZ, RZ, UR9 ;  /* 0x00000009ff037e24 */ /* 0x000fe4000f8e00ff */
[----:B------:R-:W-:Y:S02]  /*0660*/  @!P3 IMAD.MOV.U32 R6, RZ, RZ, R2 ;  /* 0x000000ffff06b224 */ /* 0x000fe400078e0002 */
[----:B------:R-:W-:-:S03]  /*0670*/  @!P4 IMAD.MOV.U32 R17, RZ, RZ, R5 ;  /* 0x000000ffff11c224 */ /* 0x000fc600078e0005 */
[----:B------:R0:W-:Y:S01]  /*0680*/  STL [R1+0x200], R6 ;  /* 0x0002000601007387 */ /* 0x0001e20000100800 */
[----:B------:R0:W2:Y:S01]  /*0690*/  @!UP1 SYNCS.EXCH.64 URZ, [UR16+0x48], UR12 ;  /* 0x0000480c103f95b2 */ /* 0x0000a20008000100 */
[----:B------:R-:W-:Y:S01]  /*06a0*/  NOP ;  /* 0x0000000000007918 */ /* 0x000fe20000000000 */
[----:B--234-:R-:W-:Y:S06]  /*06b0*/  BAR.SYNC.DEFER_BLOCKING 0x0 ;  /* 0x0000000000007b1d */ /* 0x01cfec0000010000 */
[----:B------:R-:W-:Y:S05]  /*06c0*/  @!P1 BRA `(.L_x_3) ;  /* 0x0000020c00d09947 */ /* 0x000fea0003800000 */
[----:B------:R-:W-:-:S06]  /*06d0*/  UISETP.GT.U32.AND UP0, UPT, UR18, 0x1, UPT ;  /* 0x000000011200788c */ /* 0x000fcc000bf04070 */
[----:B------:R-:W-:-:S13]  /*06e0*/  PLOP3.LUT P0, PT, PT, PT, UP0, 0x80, 0x0 ;  /* 0x000000000000781c */ /* 0x000fda0003f0f008 */
[----:B0-----:R-:W-:Y:S05]  /*06f0*/  @P0 EXIT ;  /* 0x000000000000094d */ /* 0x001fea0003800000 */
[----:B------:R-:W-:Y:S01]  /*0700*/  ULDC.64 UR8, c[0x0][0x650] ;  /* 0x0001940000087ab9 */ /* 0x000fe20000000a00 */
[----:B------:R-:W-:Y:S01]  /*0710*/  UMOV UR40, 0xffffffff ;  /* 0xffffffff00287882 */ /* 0x000fe20000000000 */
[----:B------:R-:W-:Y:S01]  /*0720*/  ISETP.GE.U32.AND P0, PT, R6, UR8, PT ;  /* 0x0000000806007c0c */ /* 0x000fe2000bf06070 */
[----:B------:R-:W-:Y:S01]  /*0730*/  UMOV UR41, 0xffffffff ;  /* 0xffffffff00297882 */ /* 0x000fe20000000000 */
[----:B------:R-:W-:Y:S01]  /*0740*/  UMOV UR42, 0xffffffff ;  /* 0xffffffff002a7882 */ /* 0x000fe20000000000 */
[----:B------:R-:W-:Y:S02]  /*0750*/  PRMT R0, RZ, 0x7610, R0 ;  /* 0x00007610ff007816 */ /* 0x000fe40000000000 */
[----:B------:R-:W-:-:S13]  /*0760*/  ISETP.GE.U32.AND.EX P0, PT, R17, UR9, PT, P0 ;  /* 0x0000000911007c0c */ /* 0x000fda000bf06100 */
[----:B------:R-:W-:Y:S05]  /*0770*/  @P0 BRA `(.L_x_4) ;  /* 0x0000000400800947 */ /* 0x000fea0003800000 */
[----:B------:R-:W-:Y:S01]  /*0780*/  I2FP.F32.U32 R0, UR4 ;  /* 0x0000000400007c45 */ /* 0x000fe20008201000 */
[----:B------:R-:W-:Y:S01]  /*0790*/  ULDC.64 UR16, c[0x0][0x628] ;  /* 0x00018a0000107ab9 */ /* 0x000fe20000000a00 */
[----:B------:R-:W-:Y:S01]  /*07a0*/  ULDC UR6, c[0x0][0x150] ;  /* 0x0000540000067ab9 */ /* 0x000fe20000000800 */
[----:B------:R-:W-:Y:S01]  /*07b0*/  ISETP.NE.U32.AND P0, PT, RZ, UR16, PT ;  /* 0x00000010ff007c0c */ /* 0x000fe2000bf05070 */
[----:B------:R-:W-:Y:S01]  /*07c0*/  ULDC UR15, c[0x0][0x630] ;  /* 0x00018c00000f7ab9 */ /* 0x000fe20000000800 */
[----:B------:R-:W-:Y:S01]  /*07d0*/  FMUL R0, R0, UR6 ;  /* 0x0000000600007c20 */ /* 0x000fe20008400000 */
[----:B------:R-:W-:Y:S01]  /*07e0*/  R2UR UR18, R6 ;  /* 0x00000000061272ca */ /* 0x000fe200000e0000 */
[----:B------:R-:W-:Y:S01]  /*07f0*/  ULDC UR20, c[0x0][0x154] ;  /* 0x0000550000147ab9 */ /* 0x000fe20000000800 */
[----:B------:R-:W-:Y:S01]  /*0800*/  ISETP.NE.AND.EX P0, PT, RZ, UR17, PT, P0 ;  /* 0x00000011ff007c0c */ /* 0x000fe2000bf05300 */
[----:B------:R0:W1:Y:S01]  /*0810*/  F2I.U32.TRUNC.NTZ R2, R0 ;  /* 0x0000000000027305 */ /* 0x000062000020f000 */
[----:B------:R-:W-:-:S02]  /*0820*/  R2UR UR19, R17 ;  /* 0x00000000111372ca */ /* 0x000fc400000e0000 */
[----:B------:R-:W-:Y:S02]  /*0830*/  R2UR UR8, R6 ;  /* 0x00000000060872ca */ /* 0x000fe400000e0000 */
[----:B------:R-:W-:-:S07]  /*0840*/  R2UR UR9, R17 ;  /* 0x00000000110972ca */ /* 0x000fce00000e0000 */
[----:B0-----:R-:W-:Y:S08]  /*0850*/  @!P0 BRA `(.L_x_5) ;  /* 0x0000000000308947 */ /* 0x001ff00003800000 */
[----:B------:R-:W-:Y:S01]  /*0860*/  R2UR UR8, R6 ;  /* 0x00000000060872ca */ /* 0x000fe200000e0000 */
[----:B------:R-:W-:Y:S01]  /*0870*/  ULDC UR6, c[0x0][0x634] ;  /* 0x00018d0000067ab9 */ /* 0x000fe20000000800 */
[----:B------:R-:W-:-:S11]  /*0880*/  R2UR UR14, R17 ;  /* 0x00000000110e72ca */ /* 0x000fd600000e0000 */
[----:B------:R-:W-:-:S04]  /*0890*/  UIADD3 UR6, UP0, UR8, UR6, URZ ;  /* 0x0000000608067290 */ /* 0x000fc8000ff1e03f */
[----:B------:R-:W-:-:S04]  /*08a0*/  UIADD3.X UR14, URZ, UR14, URZ, UP0, !UPT ;  /* 0x0000000e3f0e7290 */ /* 0x000fc800087fe43f */
[----:B------:R-:W-:-:S04]  /*08b0*/  UIMAD.WIDE.U32 UR8, UR14, UR16, URZ ;  /* 0x000000100e0872a5 */ /* 0x000fc8000f8e003f */
[----:B------:R-:W-:Y:S02]  /*08c0*/  UIMAD.WIDE.U32 UR10, UP0, UR6, UR17, UR8 ;  /* 0x00000011060a72a5 */ /* 0x000fe4000f800008 */
[----:B------:R-:W-:Y:S02]  /*08d0*/  UIMAD.WIDE.U32 UR8, UR6, UR16, URZ ;  /* 0x00000010060872a5 */ /* 0x000fe4000f8e003f */
[----:B------:R-:W-:Y:S02]  /*08e0*/  UIADD3.X UR13, URZ, URZ, URZ, UP0, !UPT ;  /* 0x0000003f3f0d7290 */ /* 0x000fe400087fe43f */
[----:B------:R-:W-:Y:S01]  /*08f0*/  UIADD3 URZ, UP0, UR9, UR10, URZ ;  /* 0x0000000a093f7290 */ /* 0x000fe2000ff1e03f */
[----:B------:R-:W-:-:S03]  /*0900*/  UMOV UR12, UR11 ;  /* 0x0000000b000c7c82 */ /* 0x000fc60008000000 */
[----:B------:R-:W-:-:S12]  /*0910*/  UIMAD.WIDE.U32.X UR8, UR14, UR17, UR12, UP0 ;  /* 0x000000110e0872a5 */ /* 0x000fd800080e040c */
.L_x_5:
[----:B------:R-:W-:Y:S01]  /*0920*/  USHF.R.U64 UR42, UR8, UR15, UR9 ;  /* 0x0000000f082a7299 */ /* 0x000fe20008001209 */
[----:B------:R-:W-:Y:S01]  /*0930*/  I2FP.F32.U32 R0, UR7 ;  /* 0x0000000700007c45 */ /* 0x000fe20008201000 */
[----:B------:R-:W-:Y:S01]  /*0940*/  USHF.R.U32.HI UR5, URZ, UR15, UR9 ;  /* 0x0000000f3f057299 */ /* 0x000fe20008011609 */
[----:B-1----:R-:W-:Y:S01]  /*0950*/  R2UR UR12, R2 ;  /* 0x00000000020c72ca */ /* 0x002fe200000e0000 */
[----:B------:R-:W-:Y:S02]  /*0960*/  UIADD3 UR6, UP0, URZ, -UR42, URZ ;  /* 0x8000002a3f067290 */ /* 0x000fe4000ff1e03f */
[----:B------:R-:W-:Y:S01]  /*0970*/  FMUL R0, R0, UR20 ;  /* 0x0000001400007c20 */ /* 0x000fe20008400000 */
[----:B------:R-:W-:Y:S01]  /*0980*/  ULDC.64 UR8, c[0x0][0x620] ;  /* 0x0001880000087ab9 */ /* 0x000fe20000000a00 */
[----:B------:R-:W-:Y:S01]  /*0990*/  UIADD3.X UR5, URZ, ~UR5, URZ, UP0, !UPT ;  /* 0x800000053f057290 */ /* 0x000fe200087fe43f */
[----:B------:R-:W-:Y:S01]  /*09a0*/  UMOV UR10, UR18 ;  /* 0x00000012000a7c82 */ /* 0x000fe20008000000 */
[----:B------:R-:W-:-:S02]  /*09b0*/  UMOV UR11, UR19 ;  /* 0x00000013000b7c82 */ /* 0x000fc40008000000 */
[----:B------:R-:W-:Y:S01]  /*09c0*/  UIMAD UR5, UR5, UR8, URZ ;  /* 0x00000008050572a4 */ /* 0x000fe2000f8e023f */
[----:B------:R-:W0:Y:S01]  /*09d0*/  F2I.U32.TRUNC.NTZ R0, R0 ;  /* 0x0000000000007305 */ /* 0x000e22000020f000 */
[----:B------:R-:W-:Y:S02]  /*09e0*/  UIMAD.WIDE.U32 UR10, UR6, UR8, UR10 ;  /* 0x00000008060a72a5 */ /* 0x000fe4000f8e000a */
[----:B------:R-:W-:Y:S01]  /*09f0*/  UIMAD UR6, UR6, UR9, UR5 ;  /* 0x00000009060672a4 */ /* 0x000fe2000f8e0205 */
[----:B------:R-:W-:Y:S01]  /*0a00*/  ULDC UR21, c[0x0][0x658] ;  /* 0x0001960000157ab9 */ /* 0x000fe20000000800 */
[----:B------:R-:W-:Y:S02]  /*0a10*/  UMOV UR19, 0xffffffff ;  /* 0xffffffff00137882 */ /* 0x000fe40000000000 */
[----:B------:R-:W-:Y:S01]  /*0a20*/  UIADD3 UR6, UR11, UR6, URZ ;  /* 0x000000060b067290 */ /* 0x000fe2000fffe03f */
[----:B------:R-:W-:Y:S01]  /*0a30*/  ULDC UR15, c[0x0][0x618] ;  /* 0x00018600000f7ab9 */ /* 0x000fe20000000800 */
[----:B------:R-:W-:Y:S01]  /*0a40*/  ULDC.64 UR8, c[0x0][0x640] ;  /* 0x0001900000087ab9 */ /* 0x000fe20000000a00 */
[----:B------:R-:W-:Y:S01]  /*0a50*/  USHF.L.U32 UR11, UR19, UR21, URZ ;  /* 0x00000015130b7299 */ /* 0x000fe2000800063f */
[----:B------:R-:W-:Y:S01]  /*0a60*/  ISETP.NE.U32.AND P0, PT, RZ, UR8, PT ;  /* 0x00000008ff007c0c */ /* 0x000fe2000bf05070 */
[----:B------:R-:W-:-:S02]  /*0a70*/  USHF.R.U64 UR19, UR10, UR15, UR6 ;  /* 0x0000000f0a137299 */ /* 0x000fc40008001206 */
[----:B------:R-:W-:Y:S01]  /*0a80*/  USHF.R.U32.HI UR10, URZ, UR15, UR6 ;  /* 0x0000000f3f0a7299 */ /* 0x000fe20008011606 */
[----:B0-----:R-:W-:Y:S01]  /*0a90*/  R2UR UR14, R0 ;  /* 0x00000000000e72ca */ /* 0x001fe200000e0000 */
[----:B------:R-:W-:Y:S01]  /*0aa0*/  ULDC UR17, c[0x0][0x608] ;  /* 0x0001820000117ab9 */ /* 0x000fe20000000800 */
[----:B------:R-:W-:Y:S01]  /*0ab0*/  ISETP.NE.AND.EX P0, PT, RZ, UR9, PT, P0 ;  /* 0x00000009ff007c0c */ /* 0x000fe2000bf05300 */
[----:B------:R-:W-:Y:S02]  /*0ac0*/  USHF.R.U64 UR23, UR19, UR17, UR10 ;  /* 0x0000001113177299 */ /* 0x000fe4000800120a */
[----:B------:R-:W-:Y:S01]  /*0ad0*/  USHF.R.U32.HI UR10, URZ, UR17, UR10 ;  /* 0x000000113f0a7299 */ /* 0x000fe2000801160a */
[----:B------:R-:W-:Y:S01]  /*0ae0*/  UMOV UR16, 0x1 ;  /* 0x0000000100107882 */ /* 0x000fe20000000000 */
[----:B------:R-:W-:Y:S02]  /*0af0*/  UIADD3 UR12, -UR12, URZ, URZ ;  /* 0x0000003f0c0c7290 */ /* 0x000fe4000fffe13f */
[----:B------:R-:W-:-:S02]  /*0b00*/  USHF.R.U64 UR24, UR23, UR21, UR10 ;  /* 0x0000001517187299 */ /* 0x000fc4000800120a */
[----:B------:R-:W-:Y:S01]  /*0b10*/  USHF.L.U32 UR6, UR16, UR21, URZ ;  /* 0x0000001510067299 */ /* 0x000fe2000800063f */
[----:B------:R-:W-:Y:S01]  /*0b20*/  ULDC UR13, c[0x0][0x144] ;  /* 0x00005100000d7ab9 */ /* 0x000fe20000000800 */
[----:B------:R-:W-:Y:S01]  /*0b30*/  ULDC UR5, c[0x0][0x600] ;  /* 0x0001800000057ab9 */ /* 0x000fe20000000800 */
[----:B------:R-:W-:Y:S02]  /*0b40*/  ULOP3.LUT UR16, URZ, UR11, URZ, 0x33, !UPT ;  /* 0x0000000b3f107292 */ /* 0x000fe4000f8e333f */
[----:B------:R-:W-:Y:S02]  /*0b50*/  USHF.R.U32.HI UR11, URZ, UR21, UR10 ;  /* 0x000000153f0b7299 */ /* 0x000fe4000801160a */
[----:B------:R-:W-:Y:S02]  /*0b60*/  UIADD3 UR18, UR5, -0x1, URZ ;  /* 0xffffffff05127890 */ /* 0x000fe4000fffe03f */
[----:B------:R-:W-:Y:S02]  /*0b70*/  UIADD3 UR20, -UR14, URZ, URZ ;  /* 0x0000003f0e147290 */ /* 0x000fe4000fffe13f */
[----:B------:R-:W-:Y:S01]  /*0b80*/  UIMAD UR4, UR13, UR12, UR4 ;  /* 0x0000000c0d0472a4 */ /* 0x000fe2000f8e0204 */
[----:B------:R-:W-:Y:S01]  /*0b90*/  ULDC UR25, c[0x0][0x148] ;  /* 0x0000520000197ab9 */ /* 0x000fe20000000800 */
[----:B------:R-:W-:Y:S01]  /*0ba0*/  ULDC UR21, c[0x0][0x648] ;  /* 0x0001920000157ab9 */ /* 0x000fe20000000800 */
[----:B------:R-:W-:Y:S01]  /*0bb0*/  ULDC UR22, c[0x0][0x638] ;  /* 0x00018e0000167ab9 */ /* 0x000fe20000000800 */
[----:B------:R-:W-:Y:S01]  /*0bc0*/  UMOV UR10, UR24 ;  /* 0x00000018000a7c82 */ /* 0x000fe20008000000 */
[----:B------:R-:W-:Y:S07]  /*0bd0*/  @!P0 BRA `(.L_x_6) ;  /* 0x0000000000308947 */ /* 0x000fee0003800000 */
[----:B------:R-:W-:Y:S02]  /*0be0*/  ULDC UR14, c[0x0][0x64c] ;  /* 0x00019300000e7ab9 */ /* 0x000fe40000000800 */
        /* <DEDUP_REMOVED lines=8> */
[----:B------:R-:W-:-:S07]  /*0c70*/  UIMAD.WIDE.U32.X UR8, UR17, UR9, UR14, UP0 ;  /* 0x00000009110872a5 */ /* 0x000fce00080e040e */
[----:B------:R-:W-:Y:S01]  /*0c80*/  UMOV UR10, UR8 ;  /* 0x00000008000a7c82 */ /* 0x000fe20008000000 */
[----:B------:R-:W-:-:S05]  /*0c90*/  UMOV UR11, UR9 ;  /* 0x00000009000b7c82 */ /* 0x000fca0008000000 */
.L_x_6:
[----:B------:R-:W-:Y:S01]  /*0ca0*/  UISETP.NE.AND UP0, UPT, UR39, URZ, UPT ;  /* 0x0000003f2700728c */ /* 0x000fe2000bf05270 */
[----:B------:R-:W-:Y:S01]  /*0cb0*/  MOV R0, 0x1 ;  /* 0x0000000100007802 */ /* 0x000fe20000000f00 */
[----:B------:R-:W-:Y:S02]  /*0cc0*/  USHF.R.U64 UR8, UR10, UR21, UR11 ;  /* 0x000000150a087299 */ /* 0x000fe4000800120b */
[----:B------:R-:W-:Y:S02]  /*0cd0*/  ULOP3.LUT UR16, UR23, UR16, URZ, 0xc0, !UPT ;  /* 0x0000001017107292 */ /* 0x000fe4000f8ec03f */
[----:B------:R-:W-:Y:S02]  /*0ce0*/  ULOP3.LUT UR18, UR19, UR18, URZ, 0xc0, !UPT ;  /* 0x0000001213127292 */ /* 0x000fe4000f8ec03f */
[----:B------:R-:W-:-:S03]  /*0cf0*/  UIMAD UR16, UR6, UR8, UR16 ;  /* 0x00000008061072a4 */ /* 0x000fc6000f8e0210 */
[----:B------:R-:W-:Y:S02]  /*0d00*/  @UP0 UIMAD UR4, UR25, UR20, UR7 ;  /* 0x00000014190402a4 */ /* 0x000fe4000f8e0207 */
[----:B------:R-:W-:-:S04]  /*0d10*/  UIADD3 UR7, -UR8, URZ, URZ ;  /* 0x0000003f08077290 */ /* 0x000fc8000fffe13f */
[----:B------:R-:W-:-:S03]  /*0d20*/  UIMAD UR6, UR7, UR22, UR24 ;  /* 0x00000016070672a4 */ /* 0x000fc6000f8e0218 */
[----:B------:R-:W-:Y:S01]  /*0d30*/  ULDC UR7, c[0x0][0x610] ;  /* 0x0001840000077ab9 */ /* 0x000fe20000000800 */
[----:B------:R-:W-:Y:S02]  /*0d40*/  UIMAD UR6, UR6, UR5, UR18 ;  /* 0x00000005060672a4 */ /* 0x000fe4000f8e0212 */
[----:B------:R-:W-:-:S04]  /*0d50*/  UIMAD UR4, UR16, UR7, UR4 ;  /* 0x00000007100472a4 */ /* 0x000fc8000f8e0204 */
[----:B------:R-:W-:Y:S02]  /*0d60*/  USEL UR41, UR6, UR4, !UP0 ;  /* 0x0000000406297287 */ /* 0x000fe4000c000000 */
[----:B------:R-:W-:-:S12]  /*0d70*/  USEL UR40, UR4, UR6, !UP0 ;  /* 0x0000000604287287 */ /* 0x000fd8000c000000 */
.L_x_4:
[----:B------:R-:W-:-:S08]  /*0d80*/  NOP ;  /* 0x0000000000007918 */ /* 0x000fd00000000000 */
[----:B------:R-:W0:Y:S02]  /*0d90*/  USETMAXREG.TRY_ALLOC.CTAPOOL UP0, 0xf0 ;  /* 0x000000f0000079c8 */ /* 0x000e240008000600 */
[----:B0-----:R-:W-:-:S13]  /*0da0*/  PLOP3.LUT P0, PT, PT, PT, UP0, 0x80, 0x0 ;  /* 0x000000000000781c */ /* 0x001fda0003f0f008 */
[----:B------:R-:W-:Y:S05]  /*0db0*/  @!P0 BRA `(.L_x_4) ;  /* 0xfffffffc00f08947 */ /* 0x000fea000383ffff */
[----:B------:R-:W-:Y:S01]  /*0dc0*/  ULDC.64 UR4, c[0x0][0x598] ;  /* 0x0001660000047ab9 */ /* 0x000fe20000000a00 */
[----:B------:R-:W-:Y:S01]  /*0dd0*/  ULDC.64 UR44, c[0x0][0x208] ;  /* 0x00008200002c7ab9 */ /* 0x000fe20000000a00 */
[----:B------:R-:W-:-:S04]  /*0de0*/  ISETP.NE.U32.AND P0, PT, RZ, UR4, PT ;  /* 0x00000004ff007c0c */ /* 0x000fc8000bf05070 */
[----:B------:R-:W-:-:S13]  /*0df0*/  ISETP.NE.AND.EX P0, PT, RZ, UR5, PT, P0 ;  /* 0x00000005ff007c0c */ /* 0x000fda000bf05300 */
[----:B------:R-:W-:Y:S05]  /*0e00*/  @!P0 BRA `(.L_x_7) ;  /* 0x00000000001c8947 */ /* 0x000fea0003800000 */
[----:B------:R-:W0:Y:S02]  /*0e10*/  LDC.64 R2, c[0x0][0x598] ;  /* 0x00016600ff027b82 */ /* 0x000e240000000a00 */
[----:B0-----:R-:W2:Y:S02]  /*0e20*/  LDG.E.64 R2, desc[UR44][R2.64] ;  /* 0x0000002c02027981 */ /* 0x001ea4000c1e1b00 */
[----:B--2---:R-:W-:-:S04]  /*0e30*/  ISETP.NE.U32.AND P0, PT, R2, RZ, PT ;  /* 0x000000ff0200720c */ /* 0x004fc80003f05070 */
[----:B------:R-:W-:-:S13]  /*0e40*/  ISETP.NE.AND.EX P0, PT, R3, RZ, PT, P0 ;  /* 0x000000ff0300720c */ /* 0x000fda0003f05300 */
[----:B------:R-:W-:Y:S05]  /*0e50*/  @!P0 BRA `(.L_x_7) ;  /* 0x0000000000088947 */ /* 0x000fea0003800000 */
[----:B------:R0:W5:Y:S01]  /*0e60*/  LD.E R2, desc[UR44][R2.64] ;  /* 0x0000002c02027980 */ /* 0x000162000c101900 */
[----:B------:R-:W-:Y:S05]  /*0e70*/  BRA `(.L_x_8) ;  /* 0x0000000000247947 */ /* 0x000fea0003800000 */
.L_x_7:
[----:B------:R-:W-:Y:S02]  /*0e80*/  ULDC.64 UR4, c[0x0][0x588] ;  /* 0x0001620000047ab9 */ /* 0x000fe40000000a00 */
[----:B------:R-:W-:-:S04]  /*0e90*/  ISETP.NE.U32.AND P0, PT, RZ, UR4, PT ;  /* 0x00000004ff007c0c */ /* 0x000fc8000bf05070 */
[----:B------:R-:W-:-:S13]  /*0ea0*/  ISETP.NE.AND.EX P0, PT, RZ, UR5, PT, P0 ;  /* 0x00000005ff007c0c */ /* 0x000fda000bf05300 */
[----:B------:R-:W-:Y:S05]  /*0eb0*/  @!P0 BRA `(.L_x_9) ;  /* 0x00000000000c8947 */ /* 0x000fea0003800000 */
[----:B------:R-:W0:Y:S02]  /*0ec0*/  LDC.64 R2, c[0x0][0x588] ;  /* 0x00016200ff027b82 */ /* 0x000e240000000a00 */
[----:B0-----:R1:W5:Y:S01]  /*0ed0*/  LDG.E R2, desc[UR44][R2.64] ;  /* 0x0000002c02027981 */ /* 0x001362000c1e1900 */
[----:B------:R-:W-:Y:S05]  /*0ee0*/  BRA `(.L_x_8) ;  /* 0x0000000000087947 */ /* 0x000fea0003800000 */
.L_x_9:
[----:B------:R-:W-:Y:S02]  /*0ef0*/  ULDC UR4, c[0x0][0x580] ;  /* 0x0001600000047ab9 */ /* 0x000fe40000000800 */
[----:B------:R-:W-:-:S07]  /*0f00*/  IMAD.U32 R2, RZ, RZ, UR4 ;  /* 0x00000004ff027e24 */ /* 0x000fce000f8e00ff */
.L_x_8:
[----:B------:R-:W-:Y:S02]  /*0f10*/  ULDC.64 UR4, c[0x0][0x5a0] ;  /* 0x0001680000047ab9 */ /* 0x000fe40000000a00 */
[----:B------:R-:W-:-:S04]  /*0f20*/  ISETP.NE.U32.AND P0, PT, RZ, UR4, PT ;  /* 0x00000004ff007c0c */ /* 0x000fc8000bf05070 */
[----:B------:R-:W-:-:S13]  /*0f30*/  ISETP.NE.AND.EX P0, PT, RZ, UR5, PT, P0 ;  /* 0x00000005ff007c0c */ /* 0x000fda000bf05300 */
[----:B------:R-:W-:Y:S05]  /*0f40*/  @!P0 BRA `(.L_x_10) ;  /* 0x00000000001c8947 */ /* 0x000fea0003800000 */
[----:B------:R-:W2:Y:S02]  /*0f50*/  LDC.64 R4, c[0x0][0x5a0] ;  /* 0x00016800ff047b82 */ /* 0x000ea40000000a00 */
[----:B--2---:R-:W2:Y:S02]  /*0f60*/  LDG.E.64 R4, desc[UR44][R4.64] ;  /* 0x0000002c04047981 */ /* 0x004ea4000c1e1b00 */
[----:B--2---:R-:W-:-:S04]  /*0f70*/  ISETP.NE.U32.AND P0, PT, R4, RZ, PT ;  /* 0x000000ff0400720c */ /* 0x004fc80003f05070 */
[----:B------:R-:W-:-:S13]  /*0f80*/  ISETP.NE.AND.EX P0, PT, R5, RZ, PT, P0 ;  /* 0x000000ff0500720c */ /* 0x000fda0003f05300 */
[----:B------:R-:W-:Y:S05]  /*0f90*/  @!P0 BRA `(.L_x_10) ;  /* 0x0000000000088947 */ /* 0x000fea0003800000 */
[----:B------:R2:W5:Y:S01]  /*0fa0*/  LD.E R16, desc[UR44][R4.64] ;  /* 0x0000002c04107980 */ /* 0x000562000c101900 */
[----:B------:R-:W-:Y:S05]  /*0fb0*/  BRA `(.L_x_11) ;  /* 0x0000000000247947 */ /* 0x000fea0003800000 */
.L_x_10:
[----:B------:R-:W-:Y:S02]  /*0fc0*/  ULDC.64 UR4, c[0x0][0x590] ;  /* 0x0001640000047ab9 */ /* 0x000fe40000000a00 */
[----:B------:R-:W-:-:S04]  /*0fd0*/  ISETP.NE.U32.AND P0, PT, RZ, UR4, PT ;  /* 0x00000004ff007c0c */ /* 0x000fc8000bf05070 */
[----:B------:R-:W-:-:S13]  /*0fe0*/  ISETP.NE.AND.EX P0, PT, RZ, UR5, PT, P0 ;  /* 0x00000005ff007c0c */ /* 0x000fda000bf05300 */
[----:B------:R-:W-:Y:S05]  /*0ff0*/  @!P0 BRA `(.L_x_12) ;  /* 0x00000000000c8947 */ /* 0x000fea0003800000 */
[----:B------:R-:W2:Y:S02]  /*1000*/  LDC.64 R4, c[0x0][0x590] ;  /* 0x00016400ff047b82 */ /* 0x000ea40000000a00 */
[----:B--2---:R3:W5:Y:S01]  /*1010*/  LDG.E R16, desc[UR44][R4.64] ;  /* 0x0000002c04107981 */ /* 0x004762000c1e1900 */
[----:B------:R-:W-:Y:S05]  /*1020*/  BRA `(.L_x_11) ;  /* 0x0000000000087947 */ /* 0x000fea0003800000 */
.L_x_12:
[----:B------:R-:W-:Y:S02]  /*1030*/  ULDC UR4, c[0x0][0x584] ;  /* 0x0001610000047ab9 */ /* 0x000fe40000000800 */
[----:B------:R-:W-:-:S07]  /*1040*/  IMAD.U32 R16, RZ, RZ, UR4 ;  /* 0x00000004ff107e24 */ /* 0x000fce000f8e00ff */
.L_x_11:
[----:B------:R-:W-:-:S13]  /*1050*/  LOP3.LUT P0, RZ, R0, 0xff, RZ, 0xc0, !PT ;  /* 0x000000ff00ff7812 */ /* 0x000fda000780c0ff */
[----:B------:R-:W-:Y:S05]  /*1060*/  @!P0 EXIT ;  /* 0x000000000000894d */ /* 0x000fea0003800000 */
[----:B------:R-:W-:Y:S01]  /*1070*/  ULDC UR4, c[0x0][0x28c] ;  /* 0x0000a30000047ab9 */ /* 0x000fe20000000800 */
[----:B------:R-:W-:Y:S01]  /*1080*/  UMOV UR36, URZ ;  /* 0x0000003f00247c82 */ /* 0x000fe20008000000 */
[----:B------:R-:W-:Y:S01]  /*1090*/  UIADD3 UR4, UR4, 0x3f, URZ ;  /* 0x0000003f04047890 */ /* 0x000fe2000fffe03f */
[----:B------:R-:W-:-:S03]  /*10a0*/  UMOV UR37, URZ ;  /* 0x0000003f00257c82 */ /* 0x000fc60008000000 */
[----:B------:R-:W-:-:S04]  /*10b0*/  USHF.R.S32.HI UR5, URZ, 0x1f, UR4 ;  /* 0x0000001f3f057899 */ /* 0x000fc80008011404 */
[----:B------:R-:W-:-:S04]  /*10c0*/  ULEA.HI UR5, UR5, UR4, URZ, 0x6 ;  /* 0x0000000405057291 */ /* 0x000fc8000f8f303f */
[----:B------:R-:W-:-:S12]  /*10d0*/  USHF.R.S32.HI UR43, URZ, 0x6, UR5 ;  /* 0x000000063f2b7899 */ /* 0x000fd80008011405 */
.L_x_540:
[----:B------:R-:W4:Y:S01]  /*10e0*/  S2R R0, SR_TID.X ;  /* 0x0000000000007919 */ /* 0x000f220000002100 */
[----:B------:R-:W0:Y:S01]  /*10f0*/  S2UR UR6, SR_CgaCtaId ;  /* 0x00000000000679c3 */ /* 0x000e220000008800 */
[----:B------:R-:W-:Y:S02]  /*1100*/  UMOV UR46, 0x400 ;  /* 0x00000400002e7882 */ /* 0x000fe40000000000 */
[----:B0-----:R-:W-:Y:S01]  /*1110*/  ULEA UR46, UR6, UR46, 0x18 ;  /* 0x0000002e062e7291 */ /* 0x001fe2000f8ec03f */
[----:B----4-:R-:W-:-:S04]  /*1120*/  LOP3.LUT R0, R0, 0x80, RZ, 0xc0, !PT ;  /* 0x0000008000007812 */ /* 0x010fc800078ec0ff */
[----:B------:R-:W-:-:S06]  /*1130*/  SHF.R.U32.HI R0, RZ, 0x7, R0 ;  /* 0x00000007ff007819 */ /* 0x000fcc0000011600 */
[----:B------:R-:W0:Y:S02]  /*1140*/  SHFL.IDX PT, R0, R0, RZ, 0x1f ;  /* 0x00001fff00007589 */ /* 0x000e2400000e0000 */
[----:B0-----:R-:W-:-:S13]  /*1150*/  R2UR UR4, R0 ;  /* 0x00000000000472ca */ /* 0x001fda00000e0000 */
[----:B------:R-:W-:-:S04]  /*1160*/  ULEA.HI UR5, UR4, UR4, URZ, 0x1 ;  /* 0x0000000404057291 */ /* 0x000fc8000f8f083f */
[----:B------:R-:W-:-:S04]  /*1170*/  ULOP3.LUT UR5, UR5, 0x7fffe, URZ, 0xc0, !UPT ;  /* 0x0007fffe05057892 */ /* 0x000fc8000f8ec03f */
[----:B------:R-:W-:-:S03]  /*1180*/  UIADD3 UR5, UR4, -UR5, URZ ;  /* 0x8000000504057290 */ /* 0x000fc6000fffe03f */
[----:B------:R-:W-:Y:S01]  /*1190*/  ULDC UR4, c[0x0][0x28c] ;  /* 0x0000a30000047ab9 */ /* 0x000fe20000000800 */
[----:B------:R-:W-:Y:S01]  /*11a0*/  ULEA UR5, UR5, UR46, 0xd ;  /* 0x0000002e05057291 */ /* 0x000fe2000f8e683f */
[----:B------:R-:W-:-:S03]  /*11b0*/  ISETP.LT.AND P0, PT, RZ, UR4, PT ;  /* 0x00000004ff007c0c */ /* 0x000fc6000bf01270 */
[----:B------:R-:W-:-:S04]  /*11c0*/  UIADD3 UR5, UR5, 0x100, URZ ;  /* 0x0000010005057890 */ /* 0x000fc8000fffe03f */
[----:B------:R-:W-:-:S04]  /*11d0*/  USHF.R.U32.HI UR5, URZ, 0x4, UR5 ;  /* 0x000000043f057899 */ /* 0x000fc80008011605 */
[----:B------:R-:W-:Y:S02]  /*11e0*/  ULOP3.LUT UR47, UR5, 0x3fff, URZ, 0xc0, !UPT ;  /* 0x00003fff052f7892 */ /* 0x000fe4000f8ec03f */
[----:B-123--:R-:W-:Y:S10]  /*11f0*/  @P0 BRA `(.L_x_13) ;  /* 0x0000000000400947 */ /* 0x00eff40003800000 */
[----:B------:R-:W-:Y:S01]  /*1200*/  MOV R0, 0x0 ;  /* 0x0000000000007802 */ /* 0x000fe20000000f00 */
[----:B------:R-:W-:Y:S01]  /*1210*/  ULDC.64 UR4, c[0x4][0x68] ;  /* 0x01001a0000047ab9 */ /* 0x000fe20000000a00 */
[----:B------:R-:W-:Y:S01]  /*1220*/  ULDC.64 UR6, c[0x4][0x8] ;  /* 0x0100020000067ab9 */ /* 0x000fe20000000a00 */
[----:B--23--:R-:W-:Y:S01]  /*1230*/  IMAD.U32 R4, RZ, RZ, UR4 ;  /* 0x00000004ff047e24 */ /* 0x00cfe2000f8e00ff */
[----:B------:R0:W2:Y:S01]  /*1240*/  LDC.64 R14, c[0x4][R0] ;  /* 0x01000000000e7b82 */ /* 0x0000a20000000a00 */
[----:B------:R-:W-:Y:S01]  /*1250*/  MOV R5, UR5 ;  /* 0x0000000500057c02 */ /* 0x000fe20008000f00 */
[----:B------:R-:W-:Y:S01]  /*1260*/  ULDC.64 UR4, c[0x4][0x70] ;  /* 0x01001c0000047ab9 */ /* 0x000fe20000000a00 */
[----:B------:R-:W-:Y:S01]  /*1270*/  IMAD.U32 R10, RZ, RZ, UR6 ;  /* 0x00000006ff0a7e24 */ /* 0x000fe2000f8e00ff */
[----:B------:R-:W-:Y:S01]  /*1280*/  MOV R11, UR7 ;  /* 0x00000007000b7c02 */ /* 0x000fe20008000f00 */
[----:B------:R-:W-:Y:S02]  /*1290*/  IMAD.U32 R6, RZ, RZ, UR4 ;  /* 0x00000004ff067e24 */ /* 0x000fe4000f8e00ff */
[----:B------:R-:W-:-:S02]  /*12a0*/  IMAD.U32 R7, RZ, RZ, UR5 ;  /* 0x00000005ff077e24 */ /* 0x000fc4000f8e00ff */
[----:B------:R-:W-:Y:S02]  /*12b0*/  IMAD.MOV.U32 R8, RZ, RZ, 0x1e1 ;  /* 0x000001e1ff087424 */ /* 0x000fe400078e00ff */
[----:B------:R-:W-:Y:S02]  /*12c0*/  IMAD.MOV.U32 R12, RZ, RZ, 0x1 ;  /* 0x00000001ff0c7424 */ /* 0x000fe400078e00ff */
[----:B0-----:R-:W-:-:S07]  /*12d0*/  IMAD.MOV.U32 R13, RZ, RZ, RZ ;  /* 0x000000ffff0d7224 */ /* 0x001fce00078e00ff */
[----:B------:R-:W-:-:S07]  /*12e0*/  LEPC R20, `(.L_x_13) ;  /* 0x000000001014794e */ /* 0x000fce0000000000 */
[----:B-12--5:R-:W-:Y:S05]  /*12f0*/  CALL.ABS.NOINC R14 ;  /* 0x000000000e007343 */ /* 0x026fea0003c00000 */
.L_x_13:
[----:B------:R-:W-:-:S06]  /*1300*/  ULOP3.LUT UR4, UR38, 0x1, URZ, 0xfc, !UPT ;  /* 0x0000000126047892 */ /* 0x000fcc000f8efc3f */
[----:B------:R-:W-:-:S04]  /*1310*/  MOV R0, UR4 ;  /* 0x0000000400007c02 */ /* 0x000fc80008000f00 */
[----:B------:R-:W-:-:S13]  /*1320*/  ISETP.NE.AND P0, PT, R0, 0x3, PT ;  /* 0x000000030000780c */ /* 0x000fda0003f05270 */
[----:B------:R-:W-:Y:S05]  /*1330*/  @!P0 BRA `(.L_x_14) ;  /* 0x0000000000048947 */ /* 0x000fea0003800000 */
[----:B------:R-:W-:Y:S01]  /*1340*/  BPT.TRAP 0x1 ;  /* 0x000000040000795c */ /* 0x000fe20000300000 */
.L_x_14:
[----:B-1----:R-:W-:Y:S02]  /*1350*/  IMAD.U32 R3, RZ, RZ, UR37 ;  /* 0x00000025ff037e24 */ /* 0x002fe4000f8e00ff */
[----:B------:R-:W-:-:S03]  /*1360*/  IMAD.U32 R0, RZ, RZ, UR36 ;  /* 0x00000024ff007e24 */ /* 0x000fc6000f8e00ff */
[----:B------:R-:W-:Y:S02]  /*1370*/  LEA R3, R3, UR46, 0x3 ;  /* 0x0000002e03037c11 */ /* 0x000fe4000f8e18ff */
[----:B------:R-:W-:-:S04]  /*1380*/  SHF.L.U32 R0, R0, 0x1f, RZ ;  /* 0x0000001f00007819 */ /* 0x000fc800000006ff */
[----:B------:R0:W1:Y:S01]  /*1390*/  SYNCS.PHASECHK.TRANS64.TRYWAIT P1, [R3+URZ], R0 ;  /* 0x00000000030075a7 */ /* 0x000062000802017f */
[----:B------:R-:W-:Y:S05]  /*13a0*/  @!P0 BRA `(.L_x_15) ;  /* 0x0000000000048947 */ /* 0x000fea0003800000 */
[----:B------:R-:W-:Y:S01]  /*13b0*/  BPT.TRAP 0x1 ;  /* 0x000000040000795c */ /* 0x000fe20000300000 */
.L_x_15:
[----:B-1----:R-:W-:Y:S05]  /*13c0*/  @P1 BRA `(.L_x_16) ;  /* 0x0000000000081947 */ /* 0x002fea0003800000 */
[----:B------:R-:W1:Y:S02]  /*13d0*/  SYNCS.PHASECHK.TRANS64.TRYWAIT P1, [R3+URZ], R0 ;  /* 0x00000000030075a7 */ /* 0x000e64000802017f */
[----:B-1----:R-:W-:Y:S05]  /*13e0*/  @!P1 BRA `(.L_x_17) ;  /* 0x0000021800789947 */ /* 0x002fea0003800000 */
.L_x_16:
[----:B------:R-:W-:-:S04]  /*13f0*/  UISETP.LT.AND UP0, UPT, UR43, 0x1, UPT ;  /* 0x000000012b00788c */ /* 0x000fc8000bf01270 */
[----:B------:R-:W-:-:S04]  /*1400*/  USEL UR4, UR43, 0x1, UP0 ;  /* 0x000000012b047887 */ /* 0x000fc80008000000 */
[----:B------:R-:W-:-:S06]  /*1410*/  UIADD3 UR4, UR43, -UR4, URZ ;  /* 0x800000042b047290 */ /* 0x000fcc000fffe03f */
[----:B01----:R-:W-:Y:S01]  /*1420*/  IMAD.U32 R0, RZ, RZ, UR4 ;  /* 0x00000004ff007e24 */ /* 0x003fe2000f8e00ff */
[----:B------:R-:W-:Y:S05]  /*1430*/  WARPSYNC.ALL ;  /* 0x0000000000007948 */ /* 0x000fea0003800000 */
[----:B------:R-:W-:Y:S01]  /*1440*/  ISETP.GE.AND P1, PT, R0, 0x1, PT ;  /* 0x000000010000780c */ /* 0x000fe20003f26270 */
[----:B------:R-:W-:Y:S01]  /*1450*/  UIADD3 UR46, UR46, 0x30100, URZ ;  /* 0x000301002e2e7890 */ /* 0x000fe2000fffe03f */
[----:B------:R-:W-:Y:S01]  /*1460*/  WARPGROUP.ARRIVE ;  /* 0x00000000000079c5 */ /* 0x000fe20000000000 */
[----:B------:R-:W-:Y:S01]  /*1470*/  ULOP3.LUT UR4, UR47, 0x10000, URZ, 0xfc, !UPT ;  /* 0x000100002f047892 */ /* 0x000fe2000f8efc3f */
[----:B------:R-:W-:Y:S01]  /*1480*/  STL [R1+0x2c8], R17 ;  /* 0x0002c81101007387 */ /* 0x000fe20000100800 */
[----:B------:R-:W-:-:S02]  /*1490*/  USHF.R.U32.HI UR46, URZ, 0x4, UR46 ;  /* 0x000000043f2e7899 */ /* 0x000fc4000801162e */
[----:B------:R-:W-:Y:S01]  /*14a0*/  ULEA UR8, UR37, UR4, 0xc ;  /* 0x0000000425087291 */ /* 0x000fe2000f8e603f */
[----:B-----5:R-:W-:Y:S01]  /*14b0*/  STL [R1+0x2c4], R16 ;  /* 0x0002c41001007387 */ /* 0x020fe20000100800 */
[----:B------:R-:W-:Y:S01]  /*14c0*/  ULOP3.LUT UR5, UR46, 0x3fff, URZ, 0xc0, !UPT ;  /* 0x00003fff2e057892 */ /* 0x000fe2000f8ec03f */
[----:B------:R-:W-:Y:S01]  /*14d0*/  UMOV UR9, 0x40000040 ;  /* 0x4000004000097882 */ /* 0x000fe20000000000 */
[----:B------:R-:W-:Y:S02]  /*14e0*/  UMOV UR11, 0x40000040 ;  /* 0x40000040000b7882 */ /* 0x000fe40000000000 */
[----:B------:R-:W-:Y:S01]  /*14f0*/  ULOP3.LUT UR5, UR5, 0x10000, URZ, 0xfc, !UPT ;  /* 0x0001000005057892 */ /* 0x000fe2000f8efc3f */
[----:B------:R0:W-:Y:S01]  /*1500*/  STL [R1+0x2c0], R2 ;  /* 0x0002c00201007387 */ /* 0x0001e20000100800 */
[----:B------:R-:W-:Y:S02]  /*1510*/  UIADD3 UR12, UR8, 0x400, URZ ;  /* 0x00000400080c7890 */ /* 0x000fe4000fffe03f */
[----:B------:R-:W-:Y:S01]  /*1520*/  ULEA UR6, UR37, UR5, 0xc ;  /* 0x0000000525067291 */ /* 0x000fe2000f8e603f */
[----:B------:R1:W-:Y:S01]  /*1530*/  STL [R1+0x2bc], R0 ;  /* 0x0002bc0001007387 */ /* 0x0003e20000100800 */
[----:B------:R-:W-:Y:S01]  /*1540*/  UMOV UR15, UR11 ;  /* 0x0000000b000f7c82 */ /* 0x000fe20008000000 */
[----:B------:R-:W-:-:S04]  /*1550*/  UMOV UR13, 0x40000040 ;  /* 0x40000040000d7882 */ /* 0x000fc80000000000 */
[----:B------:R-:W-:Y:S02]  /*1560*/  UMOV UR10, UR6 ;  /* 0x00000006000a7c82 */ /* 0x000fe40008000000 */
[----:B------:R-:W-:Y:S01]  /*1570*/  HGMMA.64x256x8.F32.TF32 R24, gdesc[UR8], RZ, !UPT, gsb0 ;  /* 0x07e00000081879f0 */ /* 0x000fe2000c0028ff */
[----:B------:R-:W-:Y:S02]  /*1580*/  UMOV UR14, UR10 ;  /* 0x0000000a000e7c82 */ /* 0x000fe40008000000 */
[----:B------:R-:W-:Y:S02]  /*1590*/  WARPGROUP.DEPBAR.LE gsb0, 0x0 ;  /* 0x00008000000079c5 */ /* 0x000fe40000010000 */
[----:B------:R-:W-:Y:S01]  /*15a0*/  STL.64 [R1], R24 ;  /* 0x0000001801007387 */ /* 0x000fe20000100a00 */
[----:B------:R-:W-:Y:S01]  /*15b0*/  MOV R235, R46 ;  /* 0x0000002e00eb7202 */ /* 0x000fe20000000f00 */
[----:B------:R-:W-:Y:S01]  /*15c0*/  IMAD.MOV.U32 R234, RZ, RZ, R47 ;  /* 0x000000ffffea7224 */ /* 0x000fe200078e002f */
[----:B------:R-:W-:Y:S01]  /*15d0*/  MOV R231, R50 ;  /* 0x0000003200e77202 */ /* 0x000fe20000000f00 */
[----:B------:R-:W-:Y:S01]  /*15e0*/  STL.64 [R1+0x8], R26 ;  /* 0x0000081a01007387 */ /* 0x000fe20000100a00 */
[----:B------:R-:W-:Y:S01]  /*15f0*/  IMAD.MOV.U32 R233, RZ, RZ, R48 ;  /* 0x000000ffffe97224 */ /* 0x000fe200078e0030 */
[----:B------:R-:W-:Y:S01]  /*1600*/  MOV R227, R54 ;  /* 0x0000003600e37202 */ /* 0x000fe20000000f00 */
[----:B------:R-:W-:Y:S01]  /*1610*/  IMAD.MOV.U32 R232, RZ, RZ, R49 ;  /* 0x000000ffffe87224 */ /* 0x000fe200078e0031 */
        /* <DEDUP_REMOVED lines=62> */
[----:B0-----:R-:W-:Y:S01]  /*1a00*/  MOV R2, R150 ;  /* 0x0000009600027202 */ /* 0x001fe20000000f00 */
[----:B------:R-:W-:Y:S01]  /*1a10*/  IMAD.MOV.U32 R176, RZ, RZ, R92 ;  /* 0x000000ffffb07224 */ /* 0x000fe200078e005c */
[----:B------:R0:W-:Y:S01]  /*1a20*/  STL.64 [R1+0x50], R44 ;  /* 0x0000502c01007387 */ /* 0x0001e20000100a00 */
[----:B------:R-:W-:-:S02]  /*1a30*/  IMAD.MOV.U32 R177, RZ, RZ, R93 ;  /* 0x000000ffffb17224 */ /* 0x000fc400078e005d */
[----:B------:R-:W-:Y:S01]  /*1a40*/  IMAD.MOV.U32 R179, RZ, RZ, R95 ;  /* 0x000000ffffb37224 */ /* 0x000fe200078e005f */
[----:B------:R-:W-:Y:S01]  /*1a50*/  STL [R1+0xaf0], R162 ;  /* 0x000af0a201007387 */ /* 0x000fe20000100800 */
[----:B------:R-:W-:Y:S02]  /*1a60*/  IMAD.MOV.U32 R180, RZ, RZ, R96 ;  /* 0x000000ffffb47224 */ /* 0x000fe400078e0060 */
[----:B------:R-:W-:Y:S02]  /*1a70*/  IMAD.MOV.U32 R181, RZ, RZ, R97 ;  /* 0x000000ffffb57224 */ /* 0x000fe400078e0061 */
[----:B------:R-:W-:Y:S02]  /*1a80*/  IMAD.MOV.U32 R183, RZ, RZ, R99 ;  /* 0x000000ffffb77224 */ /* 0x000fe400078e0063 */
[----:B------:R-:W-:Y:S02]  /*1a90*/  IMAD.MOV.U32 R184, RZ, RZ, R100 ;  /* 0x000000ffffb87224 */ /* 0x000fe400078e0064 */
[----:B------:R-:W-:-:S02]  /*1aa0*/  IMAD.MOV.U32 R185, RZ, RZ, R101 ;  /* 0x000000ffffb97224 */ /* 0x000fc400078e0065 */
[----:B------:R-:W-:Y:S02]  /*1ab0*/  IMAD.MOV.U32 R187, RZ, RZ, R103 ;  /* 0x000000ffffbb7224 */ /* 0x000fe400078e0067 */
        /* <DEDUP_REMOVED lines=32> */
[----:B--23--:R-:W-:Y:S02]  /*1cc0*/  IMAD.MOV.U32 R5, RZ, RZ, R147 ;  /* 0x000000ffff057224 */ /* 0x00cfe400078e0093 */
[----:B------:R-:W-:Y:S02]  /*1cd0*/  IMAD.MOV.U32 R4, RZ, RZ, R148 ;  /* 0x000000ffff047224 */ /* 0x000fe400078e0094 */
[----:B------:R-:W-:-:S02]  /*1ce0*/  IMAD.MOV.U32 R3, RZ, RZ, R149 ;  /* 0x000000ffff037224 */ /* 0x000fc400078e0095 */
[----:B-1----:R-:W-:Y:S02]  /*1cf0*/  IMAD.MOV.U32 R0, RZ, RZ, R151 ;  /* 0x000000ffff007224 */ /* 0x002fe400078e0097 */
[----:B0-----:R-:W-:-:S06]  /*1d00*/  WARPGROUP.ARRIVE ;  /* 0x00000000000079c5 */ /* 0x001fcc0000000000 */
[----:B------:R-:W-:Y:S03]  /*1d10*/  HGMMA.64x256x8.F32.TF32 R24, gdesc[UR12], RZ, !UPT, gsb0 ;  /* 0x07e000000c1879f0 */ /* 0x000fe6000c0028ff */
[----:B------:R-:W-:Y:S02]  /*1d20*/  WARPGROUP.DEPBAR.LE gsb0, 0x0 ;  /* 0x00008000000079c5 */ /* 0x000fe40000010000 */
[----:B------:R-:W-:Y:S04]  /*1d30*/  STL.64 [R1+0xae8], R150 ;  /* 0x000ae89601007387 */ /* 0x000fe80000100a00 */
        /* <DEDUP_REMOVED lines=20> */
[----:B------:R0:W-:Y:S04]  /*1e80*/  STL.64 [R1+0xa40], R108 ;  /* 0x000a406c01007387 */ /* 0x0001e80000100a00 */
[----:B0-----:R-:W2:Y:S04]  /*1e90*/  LDL.LU R108, [R1] ;  /* 0x00000000016c7983 */ /* 0x001ea80000300800 */
[----:B------:R-:W2:Y:S04]  /*1ea0*/  LDL.LU R109, [R1+0x4] ;  /* 0x00000400016d7983 */ /* 0x000ea80000300800 */
        /* <DEDUP_REMOVED lines=19> */
[----:B------:R-:W2:Y:S01]  /*1fe0*/  LDL.LU R129, [R1+0x54] ;  /* 0x0000540001817983 */ /* 0x000ea20000300800 */
        /* <DEDUP_REMOVED lines=19> */
[----:B------:R-:W-:Y:S01]  /*2120*/  UIADD3 UR12, UR8, 0x2, URZ ;  /* 0x00000002080c7890 */ /* 0x000fe2000fffe03f */
[----:B------:R-:W-:Y:S01]  /*2130*/  IMAD.MOV.U32 R143, RZ, RZ, R222 ;  /* 0x000000ffff8f7224 */ /* 0x000fe200078e00de */
[----:B------:R-:W-:Y:S01]  /*2140*/  UIADD3 UR14, UR6, 0x2, URZ ;  /* 0x00000002060e7890 */ /* 0x000fe2000fffe03f */
[----:B------:R-:W-:Y:S01]  /*2150*/  IMAD.MOV.U32 R145, RZ, RZ, R220 ;  /* 0x000000ffff917224 */ /* 0x000fe200078e00dc */
[----:B------:R-:W-:Y:S01]  /*2160*/  MOV R220, R16 ;  /* 0x0000001000dc7202 */ /* 0x000fe20000000f00 */
[----:B------:R-:W-:Y:S01]  /*2170*/  IMAD.MOV.U32 R146, RZ, RZ, R219 ;  /* 0x000000ffff927224 */ /* 0x000fe200078e00db */
[----:B------:R-:W-:Y:S01]  /*2180*/  UMOV UR13, 0x40000040 ;  /* 0x40000040000d7882 */ /* 0x000fe20000000000 */
[----:B------:R-:W-:Y:S01]  /*2190*/  IMAD.MOV.U32 R147, RZ, RZ, R218 ;  /* 0x000000ffff937224 */ /* 0x000fe200078e00da */
[----:B------:R-:W-:Y:S01]  /*21a0*/  UMOV UR15, 0x40000040 ;  /* 0x40000040000f7882 */ /* 0x000fe20000000000 */
[----:B------:R-:W-:Y:S01]  /*21b0*/  IMAD.MOV.U32 R149, RZ, RZ, R216 ;  /* 0x000000ffff957224 */ /* 0x000fe200078e00d8 */
[----:B------:R-:W-:Y:S01]  /*21c0*/  MOV R216, R20 ;  /* 0x0000001400d87202 */ /* 0x000fe20000000f00 */
        /* <DEDUP_REMOVED lines=19> */
[----:B------:R-:W-:-:S06]  /*2300*/  IMAD.MOV.U32 R235, RZ, RZ, R0 ;  /* 0x000000ffffeb7224 */ /* 0x000fcc00078e0000 */
[----:B--2---:R-:W-:-:S06]  /*2310*/  WARPGROUP.ARRIVE ;  /* 0x00000000000079c5 */ /* 0x004fcc0000000000 */
[----:B------:R-:W-:Y:S03]  /*2320*/  HGMMA.64x256x8.F32.TF32 R108, gdesc[UR12], R108, gsb0 ;  /* 0x07e000000c6c79f0 */ /* 0x000fe6000800286c */
[----:B------:R-:W-:Y:S02]  /*2330*/  WARPGROUP.DEPBAR.LE gsb0, 0x0 ;  /* 0x00008000000079c5 */ /* 0x000fe40000010000 */
[----:B------:R-:W-:Y:S04]  /*2340*/  STL.64 [R1], R108 ;  /* 0x0000006c01007387 */ /* 0x000fe80000100a00 */
        /* <DEDUP_REMOVED lines=63> */
[----:B0-----:R-:W2:Y:S04]  /*2740*/  LDL.LU R162, [R1+0xaf0] ;  /* 0x000af00001a27983 */ /* 0x001ea80000300800 */
[----:B------:R-:W3:Y:S04]  /*2750*/  LDL.LU.64 R150, [R1+0xae8] ;  /* 0x000ae80001967983 */ /* 0x000ee80000300a00 */
        /* <DEDUP_REMOVED lines=20> */
[----:B------:R-:W3:Y:S01]  /*28a0*/  LDL.LU.64 R108, [R1+0xa40] ;  /* 0x000a4000016c7983 */ /* 0x000ee20000300a00 */
[----:B------:R-:W-:Y:S01]  /*28b0*/  UIADD3 UR12, UR8, 0x402, URZ ;  /* 0x00000402080c7890 */ /* 0x000fe2000fffe03f */
[----:B------:R-:W-:Y:S01]  /*28c0*/  UMOV UR13, 0x40000040 ;  /* 0x40000040000d7882 */ /* 0x000fe20000000000 */
[----:B---3--:R-:W-:-:S07]  /*28d0*/  WARPGROUP.ARRIVE ;  /* 0x00000000000079c5 */ /* 0x008fce0000000000 */
[----:B------:R-:W-:Y:S03]  /*28e0*/  HGMMA.64x256x8.F32.TF32 R24, gdesc[UR12], R24, gsb0 ;  /* 0x07e000000c1879f0 */ /* 0x000fe60008002818 */
        /* <DEDUP_REMOVED lines=65> */
[----:B0-----:R-:W3:Y:S04]  /*2d00*/  LDL.LU.64 R24, [R1] ;  /* 0x0000000001187983 */ /* 0x001ee80000300a00 */
        /* <DEDUP_REMOVED lines=63> */
[----:B------:R-:W-:-:S02]  /*3100*/  UIADD3 UR12, UR8, 0x4, URZ ;  /* 0x00000004080c7890 */ /* 0x000fc4000fffe03f */
[----:B------:R-:W-:Y:S01]  /*3110*/  UIADD3 UR14, UR6, 0x4, URZ ;  /* 0x00000004060e7890 */ /* 0x000fe2000fffe03f */
[----:B------:R-:W-:Y:S01]  /*3120*/  UMOV UR13, 0x40000040 ;  /* 0x40000040000d7882 */ /* 0x000fe20000000000 */
[----:B------:R-:W-:Y:S01]  /*3130*/  UMOV UR15, 0x40000040 ;  /* 0x40000040000f7882 */ /* 0x000fe20000000000 */
[----:B---3--:R-:W-:-:S06]  /*3140*/  WARPGROUP.ARRIVE ;  /* 0x00000000000079c5 */ /* 0x008fcc0000000000 */
[----:B------:R-:W-:Y:S03]  /*3150*/  HGMMA.64x256x8.F32.TF32 R24, gdesc[UR12], R24, gsb0 ;  /* 0x07e000000c1879f0 */ /* 0x000fe60008002818 */
        /* <DEDUP_REMOVED lines=41> */
[----:B------:R0:W-:Y:S01]  /*33f0*/  STL.64 [R1+0x50], R44 ;  /* 0x0000502c01007387 */ /* 0x0001e20000100a00 */
[----:B------:R-:W-:Y:S01]  /*3400*/  IMAD.MOV.U32 R208, RZ, RZ, R124 ;  /* 0x000000ffffd07224 */ /* 0x000fe200078e007c */
[----:B------:R-:W-:Y:S01]  /*3410*/  MOV R190, R106 ;  /* 0x0000006a00be7202 */ /* 0x000fe20000000f00 */
[----:B------:R-:W-:Y:S01]  /*3420*/  IMAD.MOV.U32 R209, RZ, RZ, R125 ;  /* 0x000000ffffd17224 */ /* 0x000fe200078e007d */
[----:B------:R-:W3:Y:S01]  /*3430*/  LDL.LU.64 R150, [R1+0xa38] ;  /* 0x000a380001967983 */ /* 0x000ee20000300a00 */
        /* <DEDUP_REMOVED lines=60> */
[----:B------:R-:W-:-:S02]  /*3800*/  IMAD.MOV.U32 R167, RZ, RZ, R83 ;  /* 0x000000ffffa77224 */ /* 0x000fc400078e0053 */
[----:B------:R-:W-:Y:S01]  /*3810*/  IMAD.MOV.U32 R164, RZ, RZ, R80 ;  /* 0x000000ffffa47224 */ /* 0x000fe200078e0050 */
[----:B------:R-:W3:Y:S01]  /*3820*/  LDL.LU.64 R118, [R1+0x9b8] ;  /* 0x0009b80001767983 */ /* 0x000ee20000300a00 */
[----:B------:R-:W-:Y:S02]  /*3830*/  IMAD.MOV.U32 R165, RZ, RZ, R81 ;  /* 0x000000ffffa57224 */ /* 0x000fe400078e0051 */
[----:B------:R-:W-:Y:S01]  /*3840*/  IMAD.MOV.U32 R163, RZ, RZ, R79 ;  /* 0x000000ffffa37224 */ /* 0x000fe200078e004f */
[----:B------:R-:W3:Y:S01]  /*3850*/  LDL.LU.64 R116, [R1+0x9b0] ;  /* 0x0009b00001747983 */ /* 0x000ee20000300a00 */
[----:B------:R-:W-:Y:S02]  /*3860*/  IMAD.MOV.U32 R160, RZ, RZ, R76 ;  /* 0x000000ffffa07224 */ /* 0x000fe400078e004c */
        /* <DEDUP_REMOVED lines=58> */
[----:B0-----:R-:W3:Y:S04]  /*3c10*/  LDL.LU.64 R44, [R1+0x890] ;  /* 0x00089000012c7983 */ /* 0x001ee80000300a00 */
        /* <DEDUP_REMOVED lines=11> */
[----:B------:R-:W-:-:S02]  /*3cd0*/  UMOV UR13, 0x40000040 ;  /* 0x40000040000d7882 */ /* 0x000fc40000000000 */
[----:B--2---:R-:W-:Y:S01]  /*3ce0*/  STL [R1+0x838], R162 ;  /* 0x000838a201007387 */ /* 0x004fe20000100800 */
[----:B---3--:R-:W-:-:S06]  /*3cf0*/  WARPGROUP.ARRIVE ;  /* 0x00000000000079c5 */ /* 0x008fcc0000000000 */
        /* <DEDUP_REMOVED lines=64> */
[----:B------:R-:W-:-:S02]  /*4100*/  IMAD.MOV.U32 R142, RZ, RZ, R223 ;  /* 0x000000ffff8e7224 */ /* 0x000fc400078e00df */
[----:B------:R-:W-:Y:S02]  /*4110*/  IMAD.MOV.U32 R143, RZ, RZ, R222 ;  /* 0x000000ffff8f7224 */ /* 0x000fe400078e00de */
[----:B------:R-:W-:Y:S01]  /*4120*/  IMAD.MOV.U32 R145, RZ, RZ, R220 ;  /* 0x000000ffff917224 */ /* 0x000fe200078e00dc */
[----:B------:R-:W-:Y:S01]  /*4130*/  MOV R220, R16 ;  /* 0x0000001000dc7202 */ /* 0x000fe20000000f00 */
[----:B------:R-:W-:Y:S02]  /*4140*/  IMAD.MOV.U32 R146, RZ, RZ, R219 ;  /* 0x000000ffff927224 */ /* 0x000fe400078e00db */
[----:B------:R-:W-:Y:S02]  /*4150*/  IMAD.MOV.U32 R147, RZ, RZ, R218 ;  /* 0x000000ffff937224 */ /* 0x000fe400078e00da */
        /* <DEDUP_REMOVED lines=21> */
[----:B------:R-:W-:Y:S01]  /*42b0*/  IMAD.MOV.U32 R235, RZ, RZ, R0 ;  /* 0x000000ffffeb7224 */ /* 0x000fe200078e0000 */
[----:B------:R-:W-:Y:S02]  /*42c0*/  UIADD3 UR12, UR8, 0x6, URZ ;  /* 0x00000006080c7890 */ /* 0x000fe4000fffe03f */
[----:B------:R-:W-:Y:S01]  /*42d0*/  UIADD3 UR14, UR6, 0x6, URZ ;  /* 0x00000006060e7890 */ /* 0x000fe2000fffe03f */
[----:B------:R-:W-:Y:S01]  /*42e0*/  UMOV UR13, 0x40000040 ;  /* 0x40000040000d7882 */ /* 0x000fe20000000000 */
[----:B------:R-:W-:Y:S01]  /*42f0*/  UMOV UR15, 0x40000040 ;  /* 0x40000040000f7882 */ /* 0x000fe20000000000 */
        /* <DEDUP_REMOVED lines=236> */
[----:B------:R-:W-:Y:S01]  /*51c0*/  STL.64 [R1+0x30], R36 ;  /* 0x0000302401007387 */ /* 0x000fe20000100a00 */
[----:B------:R-:W-:-:S03]  /*51d0*/  MOV R2, R150 ;  /* 0x0000009600027202 */ /* 0x000fc60000000f00 */
[----:B------:R-:W-:Y:S01]  /*51e0*/  STL.64 [R1+0x38], R38 ;  /* 0x0000382601007387 */ /* 0x000fe20000100a00 */
[----:B------:R-:W-:-:S03]  /*51f0*/  IMAD.MOV.U32 R0, RZ, RZ, R151 ;  /* 0x000000ffff007224 */ /* 0x000fc600078e0097 */
[----:B------:R-:W-:Y:S01]  /*5200*/  STL.64 [R1+0x40], R40 ;  /* 0x0000402801007387 */ /* 0x000fe20000100a00 */
[----:B------:R-:W-:-:S03]  /*5210*/  IMAD.MOV.U32 R4, RZ, RZ, R148 ;  /* 0x000000ffff047224 */ /* 0x000fc600078e0094 */
[----:B------:R-:W-:Y:S01]  /*5220*/  STL.64 [R1+0x48], R42 ;  /* 0x0000482a01007387 */ /* 0x000fe20000100a00 */
[----:B------:R-:W-:Y:S01]  /*5230*/  IMAD.MOV.U32 R3, RZ, RZ, R149 ;  /* 0x000000ffff037224 */ /* 0x000fe200078e0095 */
[----:B------:R-:W-:Y:S02]  /*5240*/  MOV R6, R146 ;  /* 0x0000009200067202 */ /* 0x000fe40000000f00 */
[----:B------:R0:W-:Y:S01]  /*5250*/  STL.64 [R1+0x50], R44 ;  /* 0x0000502c01007387 */ /* 0x0001e20000100a00 */
[----:B------:R-:W-:-:S03]  /*5260*/  IMAD.MOV.U32 R5, RZ, RZ, R147 ;  /* 0x000000ffff057224 */ /* 0x000fc600078e0093 */
[----:B------:R-:W3:Y:S01]  /*5270*/  LDL.LU.64 R150, [R1+0x780] ;  /* 0x0007800001967983 */ /* 0x000ee20000300a00 */
[----:B------:R-:W-:Y:S01]  /*5280*/  IMAD.MOV.U32 R8, RZ, RZ, R144 ;  /* 0x000000ffff087224 */ /* 0x000fe200078e0090 */
[----:B------:R-:W-:Y:S01]  /*5290*/  MOV R10, R142 ;  /* 0x0000008e000a7202 */ /* 0x000fe20000000f00 */
[----:B------:R-:W-:Y:S01]  /*52a0*/  IMAD.MOV.U32 R7, RZ, RZ, R145 ;  /* 0x000000ffff077224 */ /* 0x000fe200078e0091 */
[----:B------:R-:W3:Y:S01]  /*52b0*/  LDL.LU.64 R148, [R1+0x778] ;  /* 0x0007780001947983 */ /* 0x000ee20000300a00 */
        /* <DEDUP_REMOVED lines=744> */
[----:B------:R-:W-:Y:S02]  /*8140*/  IMAD.MOV.U32 R130, RZ, RZ, R17 ;  /* 0x000000ffff827224 */ /* 0x000fe400078e0011 */
[----:B------:R-:W-:Y:S01]  /*8150*/  IMAD.MOV.U32 R131, RZ, RZ, R16 ;  /* 0x000000ffff837224 */ /* 0x000fe200078e0010 */
[----:B------:R-:W-:Y:S01]  /*8160*/  UIADD3 UR12, UR8, 0x806, URZ ;  /* 0x00000806080c7890 */ /* 0x000fe2000fffe03f */
[----:B------:R-:W-:Y:S01]  /*8170*/  IMAD.MOV.U32 R133, RZ, RZ, R0 ;  /* 0x000000ffff857224 */ /* 0x000fe200078e0000 */
[----:B------:R-:W-:Y:S01]  /*8180*/  UIADD3 UR14, UR6, 0x806, URZ ;  /* 0x00000806060e7890 */ /* 0x000fe2000fffe03f */
[----:B------:R-:W-:Y:S01]  /*8190*/  IMAD.MOV.U32 R217, RZ, RZ, R23 ;  /* 0x000000ffffd97224 */ /* 0x000fe200078e0017 */
[----:B------:R-:W-:Y:S01]  /*81a0*/  UMOV UR13, 0x40000040 ;  /* 0x40000040000d7882 */ /* 0x000fe20000000000 */
[----:B------:R-:W-:Y:S01]  /*81b0*/  IMAD.MOV.U32 R218, RZ, RZ, R22 ;  /* 0x000000ffffda7224 */ /* 0x000fe200078e0016 */
[----:B------:R-:W-:Y:S01]  /*81c0*/  UMOV UR15, 0x40000040 ;  /* 0x40000040000f7882 */ /* 0x000fe20000000000 */
[----:B------:R-:W-:Y:S01]  /*81d0*/  IMAD.MOV.U32 R219, RZ, RZ, R21 ;  /* 0x000000ffffdb7224 */ /* 0x000fe200078e0015 */
[----:B------:R0:W5:Y:S01]  /*81e0*/  LDL.LU R17, [R1+0x2c8] ;  /* 0x0002c80001117983 */ /* 0x0001620000300800 */
[----:B------:R-:W-:-:S02]  /*81f0*/  IMAD.MOV.U32 R221, RZ, RZ, R19 ;  /* 0x000000ffffdd7224 */ /* 0x000fc400078e0013 */
[----:B------:R-:W-:Y:S01]  /*8200*/  IMAD.MOV.U32 R222, RZ, RZ, R18 ;  /* 0x000000ffffde7224 */ /* 0x000fe200078e0012 */
[----:B------:R0:W5:Y:S01]  /*8210*/  LDL.LU R16, [R1+0x2c4] ;  /* 0x0002c40001107983 */ /* 0x0001620000300800 */
[----:B------:R-:W-:Y:S02]  /*8220*/  IMAD.MOV.U32 R223, RZ, RZ, R15 ;  /* 0x000000ffffdf7224 */ /* 0x000fe400078e000f */
[----:B------:R-:W-:Y:S01]  /*8230*/  IMAD.MOV.U32 R225, RZ, RZ, R13 ;  /* 0x000000ffffe17224 */ /* 0x000fe200078e000d */
[----:B------:R0:W5:Y:S01]  /*8240*/  LDL.LU R2, [R1+0x2c0] ;  /* 0x0002c00001027983 */ /* 0x0001620000300800 */
[----:B------:R-:W-:Y:S02]  /*8250*/  IMAD.MOV.U32 R226, RZ, RZ, R12 ;  /* 0x000000ffffe27224 */ /* 0x000fe400078e000c */
[----:B------:R-:W-:Y:S01]  /*8260*/  IMAD.MOV.U32 R227, RZ, RZ, R11 ;  /* 0x000000ffffe37224 */ /* 0x000fe200078e000b */
[----:B------:R0:W5:Y:S01]  /*8270*/  LDL.LU R0, [R1+0x2bc] ;  /* 0x0002bc0001007983 */ /* 0x0001620000300800 */
[----:B------:R-:W-:-:S02]  /*8280*/  IMAD.MOV.U32 R229, RZ, RZ, R9 ;  /* 0x000000ffffe57224 */ /* 0x000fc400078e0009 */
[----:B------:R-:W-:Y:S02]  /*8290*/  IMAD.MOV.U32 R230, RZ, RZ, R8 ;  /* 0x000000ffffe67224 */ /* 0x000fe400078e0008 */
[----:B------:R-:W-:Y:S02]  /*82a0*/  IMAD.MOV.U32 R231, RZ, RZ, R7 ;  /* 0x000000ffffe77224 */ /* 0x000fe400078e0007 */
[----:B------:R-:W-:Y:S02]  /*82b0*/  IMAD.MOV.U32 R233, RZ, RZ, R5 ;  /* 0x000000ffffe97224 */ /* 0x000fe400078e0005 */
[----:B------:R-:W-:Y:S02]  /*82c0*/  IMAD.MOV.U32 R234, RZ, RZ, R4 ;  /* 0x000000ffffea7224 */ /* 0x000fe400078e0004 */
        /* <DEDUP_REMOVED lines=68> */
[----:B-1----:R0:W5:Y:S04]  /*8710*/  LDL.LU R162, [R1+0x2b8] ;  /* 0x0002b80001a27983 */ /* 0x0021680000300800 */
[----:B------:R-:W2:Y:S04]  /*8720*/  LDL.LU.64 R150, [R1+0x2b0] ;  /* 0x0002b00001967983 */ /* 0x000ea80000300a00 */
        /* <DEDUP_REMOVED lines=20> */
[----:B------:R-:W2:Y:S01]  /*8870*/  LDL.LU.64 R108, [R1+0x208] ;  /* 0x00020800016c7983 */ /* 0x000ea20000300a00 */
[----:B------:R-:W-:Y:S01]  /*8880*/  UIADD3 UR12, UR8, 0xc06, URZ ;  /* 0x00000c06080c7890 */ /* 0x000fe2000fffe03f */
[----:B------:R-:W-:Y:S01]  /*8890*/  UMOV UR13, 0x40000040 ;  /* 0x40000040000d7882 */ /* 0x000fe20000000000 */
[----:B--2---:R-:W-:-:S07]  /*88a0*/  WARPGROUP.ARRIVE ;  /* 0x00000000000079c5 */ /* 0x004fce0000000000 */
[----:B------:R-:W-:Y:S03]  /*88b0*/  HGMMA.64x256x8.F32.TF32 R24, gdesc[UR12], R24, gsb0 ;  /* 0x07e000000c1879f0 */ /* 0x000fe60008002818 */
[----:B------:R-:W-:Y:S02]  /*88c0*/  WARPGROUP.DEPBAR.LE gsb0, 0x0 ;  /* 0x00008000000079c5 */ /* 0x000fe40000010000 */
[----:B0-----:R-:W-:Y:S05]  /*88d0*/  @!P1 BRA `(.L_x_18) ;  /* 0x0000008000ac9947 */ /* 0x001fea0003800000 */
[----:B------:R-:W-:Y:S02]  /*88e0*/  UIADD3 UR6, UR37, 0x1, URZ ;  /* 0x0000000125067890 */ /* 0x000fe4000fffe03f */
[----:B------:R-:W-:Y:S02]  /*88f0*/  UMOV UR7, UR37 ;  /* 0x0000002500077c82 */ /* 0x000fe40008000000 */
[----:B------:R-:W-:-:S04]  /*8900*/  UISETP.NE.AND UP0, UPT, UR6, 0x3, UPT ;  /* 0x000000030600788c */ /* 0x000fc8000bf05270 */
[----:B------:R-:W-:Y:S02]  /*8910*/  USEL UR9, URZ, 0x1, UP0 ;  /* 0x000000013f097887 */ /* 0x000fe40008000000 */
[----:B------:R-:W-:Y:S02]  /*8920*/  USEL UR6, UR6, URZ, UP0 ;  /* 0x0000003f06067287 */ /* 0x000fe40008000000 */
[----:B------:R-:W-:-:S12]  /*8930*/  ULOP3.LUT UR9, UR36, UR9, URZ, 0x3c, !UPT ;  /* 0x0000000924097292 */ /* 0x000fd8000f8e3c3f */
.L_x_25:
[----:B------:R-:W-:Y:S05]  /*8940*/  @!P0 BRA `(.L_x_19) ;  /* 0x0000000000048947 */ /* 0x000fea0003800000 */
[----:B------:R-:W-:Y:S01]  /*8950*/  BPT.TRAP 0x1 ;  /* 0x000000040000795c */ /* 0x000fe20000300000 */
.L_x_19:
[----:B------:R-:W0:Y:S01]  /*8960*/  S2UR UR10, SR_CgaCtaId ;  /* 0x00000000000a79c3 */ /* 0x000e220000008800 */
[----:B------:R-:W-:Y:S01]  /*8970*/  UMOV UR8, 0x400 ;  /* 0x0000040000087882 */ /* 0x000fe20000000000 */
[----:B------:R-:W-:-:S04]  /*8980*/  MOV R3, UR9 ;  /* 0x0000000900037c02 */ /* 0x000fc80008000f00 */
[----:B------:R-:W-:Y:S01]  /*8990*/  SHF.L.U32 R3, R3, 0x1f, RZ ;  /* 0x0000001f03037819 */ /* 0x000fe200000006ff */
[----:B0-----:R-:W-:-:S04]  /*89a0*/  ULEA UR8, UR10, UR8, 0x18 ;  /* 0x000000080a087291 */ /* 0x001fc8000f8ec03f */
[----:B------:R-:W-:-:S09]  /*89b0*/  ULEA UR10, UR6, UR8, 0x3 ;  /* 0x00000008060a7291 */ /* 0x000fd2000f8e183f */
[----:B------:R0:W1:Y:S01]  /*89c0*/  SYNCS.PHASECHK.TRANS64.TRYWAIT P1, [UR10], R3 ;  /* 0x00000003ff0075a7 */ /* 0x000062000802014a */
[----:B------:R-:W-:Y:S05]  /*89d0*/  @!P0 BRA `(.L_x_20) ;  /* 0x0000000000048947 */ /* 0x000fea0003800000 */
[----:B------:R-:W-:Y:S01]  /*89e0*/  BPT.TRAP 0x1 ;  /* 0x000000040000795c */ /* 0x000fe20000300000 */
.L_x_20:
[----:B-1----:R-:W-:Y:S05]  /*89f0*/  @P1 BRA `(.L_x_21) ;  /* 0x0000000000081947 */ /* 0x002fea0003800000 */
[----:B------:R-:W1:Y:S02]  /*8a00*/  SYNCS.PHASECHK.TRANS64.TRYWAIT P1, [UR10], R3 ;  /* 0x00000003ff0075a7 */ /* 0x000e64000802014a */
[----:B-1----:R-:W-:Y:S05]  /*8a10*/  @!P1 BRA `(.L_x_22) ;  /* 0x000001a400009947 */ /* 0x002fea0003800000 */
.L_x_21:
        /* <DEDUP_REMOVED lines=64> */
[----:B--2---:R-:W2:Y:S04]  /*8e20*/  LDL.LU.64 R24, [R1] ;  /* 0x0000000001187983 */ /* 0x004ea80000300a00 */
        /* <DEDUP_REMOVED lines=63> */
[----:B------:R-:W-:-:S02]  /*9220*/  ULEA UR10, UR6, UR4, 0xc ;  /* 0x00000004060a7291 */ /* 0x000fc4000f8e603f */
[----:B------:R-:W-:Y:S01]  /*9230*/  ULEA UR11, UR6, UR5, 0xc ;  /* 0x00000005060b7291 */ /* 0x000fe2000f8e603f */
[----:B-----5:R-:W-:Y:S01]  /*9240*/  STL [R1+0x2c8], R17 ;  /* 0x0002c81101007387 */ /* 0x020fe20000100800 */
[----:B------:R-:W-:Y:S01]  /*9250*/  UMOV UR13, 0x40000040 ;  /* 0x40000040000d7882 */ /* 0x000fe20000000000 */
[----:B------:R-:W-:Y:S02]  /*9260*/  UMOV UR15, 0x40000040 ;  /* 0x40000040000f7882 */ /* 0x000fe40000000000 */
[----:B------:R-:W-:Y:S01]  /*9270*/  UMOV UR12, UR10 ;  /* 0x0000000a000c7c82 */ /* 0x000fe20008000000 */
[----:B------:R-:W-:Y:S01]  /*9280*/  STL [R1+0x2c4], R16 ;  /* 0x0002c41001007387 */ /* 0x000fe20000100800 */
[----:B------:R-:W-:-:S03]  /*9290*/  UMOV UR14, UR11 ;  /* 0x0000000b000e7c82 */ /* 0x000fc60008000000 */
[----:B------:R3:W-:Y:S04]  /*92a0*/  STL [R1+0x2c0], R2 ;  /* 0x0002c00201007387 */ /* 0x0007e80000100800 */
[----:B------:R4:W-:Y:S01]  /*92b0*/  STL [R1+0x2bc], R0 ;  /* 0x0002bc0001007387 */ /* 0x0009e20000100800 */
[----:B--2---:R-:W-:-:S06]  /*92c0*/  WARPGROUP.ARRIVE ;  /* 0x00000000000079c5 */ /* 0x004fcc0000000000 */
[----:B------:R-:W-:Y:S03]  /*92d0*/  HGMMA.64x256x8.F32.TF32 R24, gdesc[UR12], R24, gsb0 ;  /* 0x07e000000c1879f0 */ /* 0x000fe60008002818 */
[----:B------:R-:W-:Y:S02]  /*92e0*/  WARPGROUP.DEPBAR.LE gsb0, 0x0 ;  /* 0x00008000000079c5 */ /* 0x000fe40000010000 */
[----:B------:R-:W-:Y:S01]  /*92f0*/  STL.64 [R1], R24 ;  /* 0x0000001801007387 */ /* 0x000fe20000100a00 */
[----:B---3--:R-:W-:Y:S01]  /*9300*/  IMAD.MOV.U32 R2, RZ, RZ, R150 ;  /* 0x000000ffff027224 */ /* 0x008fe200078e0096 */
[----:B01----:R-:W-:Y:S01]  /*9310*/  MOV R3, R149 ;  /* 0x0000009500037202 */ /* 0x003fe20000000f00 */
[----:B----4-:R-:W-:Y:S01]  /*9320*/  IMAD.MOV.U32 R0, RZ, RZ, R151 ;  /* 0x000000ffff007224 */ /* 0x010fe200078e0097 */
        /* <DEDUP_REMOVED lines=40> */
[----:B------:R-:W2:Y:S01]  /*95b0*/  LDL.LU.64 R150, [R1+0xcf0] ;  /* 0x000cf00001967983 */ /* 0x000ea20000300a00 */
        /* <DEDUP_REMOVED lines=60> */
[----:B------:R-:W-:-:S02]  /*9980*/  IMAD.MOV.U32 R167, RZ, RZ, R83 ;  /* 0x000000ffffa77224 */ /* 0x000fc400078e0053 */
[----:B------:R-:W-:Y:S01]  /*9990*/  IMAD.MOV.U32 R164, RZ, RZ, R80 ;  /* 0x000000ffffa47224 */ /* 0x000fe200078e0050 */
[----:B------:R-:W2:Y:S01]  /*99a0*/  LDL.LU.64 R118, [R1+0xc70] ;  /* 0x000c700001767983 */ /* 0x000ea20000300a00 */
[----:B------:R-:W-:Y:S02]  /*99b0*/  IMAD.MOV.U32 R213, RZ, RZ, R78 ;  /* 0x000000ffffd57224 */ /* 0x000fe400078e004e */
[----:B------:R-:W-:Y:S01]  /*99c0*/  IMAD.MOV.U32 R163, RZ, RZ, R79 ;  /* 0x000000ffffa37224 */ /* 0x000fe200078e004f */
[----:B------:R-:W2:Y:S01]  /*99d0*/  LDL.LU.64 R116, [R1+0xc68] ;  /* 0x000c680001747983 */ /* 0x000ea20000300a00 */
[----:B------:R-:W-:Y:S02]  /*99e0*/  IMAD.MOV.U32 R160, RZ, RZ, R76 ;  /* 0x000000ffffa07224 */ /* 0x000fe400078e004c */
        /* <DEDUP_REMOVED lines=58> */
[----:B0-----:R-:W2:Y:S04]  /*9d90*/  LDL.LU.64 R44, [R1+0xb48] ;  /* 0x000b4800012c7983 */ /* 0x001ea80000300a00 */
        /* <DEDUP_REMOVED lines=11> */
[----:B------:R-:W-:-:S02]  /*9e50*/  UMOV UR13, 0x40000040 ;  /* 0x40000040000d7882 */ /* 0x000fc40000000000 */
[----:B------:R-:W-:Y:S01]  /*9e60*/  STL [R1+0xaf0], R162 ;  /* 0x000af0a201007387 */ /* 0x000fe20000100800 */
[----:B--2---:R-:W-:-:S06]  /*9e70*/  WARPGROUP.ARRIVE ;  /* 0x00000000000079c5 */ /* 0x004fcc0000000000 */
        /* <DEDUP_REMOVED lines=333> */
[----:B------:R-:W-:-:S03]  /*b350*/  IMAD.MOV.U32 R2, RZ, RZ, R150 ;  /* 0x000000ffff027224 */ /* 0x000fc600078e0096 */
[----:B------:R-:W-:Y:S01]  /*b360*/  STL.64 [R1+0x38], R38 ;  /* 0x0000382601007387 */ /* 0x000fe20000100a00 */
[----:B------:R-:W-:-:S03]  /*b370*/  IMAD.MOV.U32 R0, RZ, RZ, R151 ;  /* 0x000000ffff007224 */ /* 0x000fc600078e0097 */
[----:B------:R-:W-:Y:S01]  /*b380*/  STL.64 [R1+0x40], R40 ;  /* 0x0000402801007387 */ /* 0x000fe20000100a00 */
[----:B------:R-:W-:Y:S01]  /*b390*/  IMAD.MOV.U32 R4, RZ, RZ, R148 ;  /* 0x000000ffff047224 */ /* 0x000fe200078e0094 */
[----:B------:R-:W-:Y:S02]  /*b3a0*/  MOV R3, R149 ;  /* 0x0000009500037202 */ /* 0x000fe40000000f00 */
[----:B------:R-:W-:Y:S01]  /*b3b0*/  STL.64 [R1+0x48], R42 ;  /* 0x0000482a01007387 */ /* 0x000fe20000100a00 */
[----:B------:R-:W-:-:S03]  /*b3c0*/  IMAD.MOV.U32 R6, RZ, RZ, R146 ;  /* 0x000000ffff067224 */ /* 0x000fc600078e0092 */
[----:B------:R0:W-:Y:S01]  /*b3d0*/  STL.64 [R1+0x50], R44 ;  /* 0x0000502c01007387 */ /* 0x0001e20000100a00 */
[----:B------:R-:W-:Y:S01]  /*b3e0*/  IMAD.MOV.U32 R5, RZ, RZ, R147 ;  /* 0x000000ffff057224 */ /* 0x000fe200078e0093 */
[----:B------:R-:W-:Y:S02]  /*b3f0*/  MOV R7, R145 ;  /* 0x0000009100077202 */ /* 0x000fe40000000f00 */
        /* <DEDUP_REMOVED lines=147> */
[----:B------:R-:W-:Y:S02]  /*bd30*/  IMAD.MOV.U32 R235, RZ, RZ, R46 ;  /* 0x000000ffffeb7224 */ /* 0x000fe400078e002e */
[----:B------:R-:W-:Y:S01]  /*bd40*/  IMAD.MOV.U32 R234, RZ, RZ, R47 ;  /* 0x000000ffffea7224 */ /* 0x000fe200078e002f */
        /* <DEDUP_REMOVED lines=1232> */
[----:B------:R-:W-:Y:S01]  /*10a50*/  BPT.TRAP 0x1 ;  /* 0x000000040000795c */ /* 0x000fe20000300000 */
.L_x_23:
[----:B------:R-:W-:Y:S02]  /*10a60*/  UISETP.GT.U32.AND UP0, UPT, UR38, 0x1, UPT ;  /* 0x000000012600788c */ /* 0x000fe4000bf04070 */
[----:B------:R-:W-:-:S04]  /*10a70*/  ULEA UR8, UR7, UR8, 0x3 ;  /* 0x0000000807087291 */ /* 0x000fc8000f8e183f */
[----:B------:R-:W-:Y:S01]  /*10a80*/  UIADD3 UR8, UR8, 0x18, URZ ;  /* 0x0000001808087890 */ /* 0x000fe2000fffe03f */
[----:B------:R-:W-:-:S03]  /*10a90*/  PLOP3.LUT P1, PT, PT, PT, UP0, 0x80, 0x0 ;  /* 0x000000000000781c */ /* 0x000fc60003f2f008 */
[----:B------:R-:W-:-:S09]  /*10aa0*/  UPRMT UR8, URZ, 0x654, UR8 ;  /* 0x000006543f087896 */ /* 0x000fd20008000008 */
[----:B------:R-:W-:Y:S01]  /*10ab0*/  SYNCS.ARRIVE.TRANS64.RED.A1T0 RZ, [UR8], RZ ;  /* 0x000000ffffff79a7 */ /* 0x000fe20008100408 */
[----:B------:R-:W-:Y:S05]  /*10ac0*/  @P1 BRA `(.L_x_24) ;  /* 0x0000000000041947 */ /* 0x000fea0003800000 */
[----:B------:R-:W-:Y:S01]  /*10ad0*/  BPT.TRAP 0x1 ;  /* 0x000000040000795c */ /* 0x000fe20000300000 */
.L_x_24:
[----:B------:R-:W-:Y:S01]  /*10ae0*/  UIADD3 UR6, UR6, 0x1, URZ ;  /* 0x0000000106067890 */ /* 0x000fe2000fffe03f */
[C---:B-----5:R-:W-:Y:S01]  /*10af0*/  ISETP.GT.AND P1, PT, R0.reuse, 0x1, PT ;  /* 0x000000010000780c */ /* 0x060fe20003f24270 */
[----:B------:R-:W-:Y:S01]  /*10b00*/  UIADD3 UR7, UR7, 0x1, URZ ;  /* 0x0000000107077890 */ /* 0x000fe2000fffe03f */
[----:B------:R-:W-:Y:S01]  /*10b10*/  VIADD R0, R0, 0xffffffff ;  /* 0xffffffff00007836 */ /* 0x000fe20000000000 */
[----:B------:R-:W-:Y:S02]  /*10b20*/  UISETP.NE.AND UP0, UPT, UR6, 0x3, UPT ;  /* 0x000000030600788c */ /* 0x000fe4000bf05270 */
[----:B------:R-:W-:Y:S02]  /*10b30*/  UISETP.NE.AND UP1, UPT, UR7, 0x3, UPT ;  /* 0x000000030700788c */ /* 0x000fe4000bf25270 */
[----:B------:R-:W-:Y:S02]  /*10b40*/  USEL UR8, URZ, 0x1, UP0 ;  /* 0x000000013f087887 */ /* 0x000fe40008000000 */
[----:B------:R-:W-:-:S02]  /*10b50*/  USEL UR6, UR6, URZ, UP0 ;  /* 0x0000003f06067287 */ /* 0x000fc40008000000 */
[----:B------:R-:W-:Y:S02]  /*10b60*/  USEL UR7, UR7, URZ, UP1 ;  /* 0x0000003f07077287 */ /* 0x000fe40008800000 */
[----:B------:R-:W-:Y:S01]  /*10b70*/  ULOP3.LUT UR9, UR9, UR8, URZ, 0x3c, !UPT ;  /* 0x0000000809097292 */ /* 0x000fe2000f8e3c3f */
[----:B------:R-:W-:Y:S11]  /*10b80*/  @P1 BRA `(.L_x_25) ;  /* 0xffffff7c006c1947 */ /* 0x000ff6000383ffff */
.L_x_18:
[----:B-----5:R-:W0:Y:S02]  /*10b90*/  LDC R0, c[0x0][0x28c] ;  /* 0x0000a300ff007b82 */ /* 0x020e240000000800 */
[----:B0-----:R-:W-:-:S13]  /*10ba0*/  ISETP.GE.AND P1, PT, R0, 0x1, PT ;  /* 0x000000010000780c */ /* 0x001fda0003f26270 */
[----:B------:R-:W-:Y:S05]  /*10bb0*/  @!P1 BRA `(.L_x_26) ;  /* 0x00000000004c9947 */ /* 0x000fea0003800000 */
[----:B------:R-:W-:Y:S05]  /*10bc0*/  @!P0 BRA `(.L_x_27) ;  /* 0x0000000000048947 */ /* 0x000fea0003800000 */
[----:B------:R-:W-:Y:S01]  /*10bd0*/  BPT.TRAP 0x1 ;  /* 0x000000040000795c */ /* 0x000fe20000300000 */
.L_x_27:
[----:B------:R-:W0:Y:S01]  /*10be0*/  S2UR UR7, SR_CgaCtaId ;  /* 0x00000000000779c3 */ /* 0x000e220000008800 */
[----:B------:R-:W-:-:S04]  /*10bf0*/  UISETP.LT.AND UP0, UPT, UR43, 0x1, UPT ;  /* 0x000000012b00788c */ /* 0x000fc8000bf01270 */
[----:B------:R-:W-:Y:S02]  /*10c00*/  USEL UR6, UR43, 0x1, UP0 ;  /* 0x000000012b067887 */ /* 0x000fe40008000000 */
[----:B------:R-:W-:Y:S02]  /*10c10*/  UISETP.GT.U32.AND UP0, UPT, UR38, 0x1, UPT ;  /* 0x000000012600788c */ /* 0x000fe4000bf04070 */
[----:B------:R-:W-:-:S04]  /*10c20*/  UIADD3 UR6, UR37, UR43, -UR6 ;  /* 0x0000002b25067290 */ /* 0x000fc8000fffe806 */
[----:B------:R-:W-:Y:S01]  /*10c30*/  UIMAD.WIDE.U32 UR4, UR6, -0x55555555, URZ ;  /* 0xaaaaaaab060478a5 */ /* 0x000fe2000f8e003f */
[----:B------:R-:W-:-:S03]  /*10c40*/  PLOP3.LUT P0, PT, PT, PT, UP0, 0x80, 0x0 ;  /* 0x000000000000781c */ /* 0x000fc60003f0f008 */
[----:B------:R-:W-:-:S03]  /*10c50*/  USHF.R.U32.HI UR4, URZ, 0x1, UR5 ;  /* 0x000000013f047899 */ /* 0x000fc60008011605 */
[----:B------:R-:W-:Y:S01]  /*10c60*/  UMOV UR5, 0x400 ;  /* 0x0000040000057882 */ /* 0x000fe20000000000 */
[----:B------:R-:W-:Y:S02]  /*10c70*/  UIMAD UR6, UR4, -0x3, UR6 ;  /* 0xfffffffd040678a4 */ /* 0x000fe4000f8e0206 */
[----:B0-----:R-:W-:-:S04]  /*10c80*/  ULEA UR5, UR7, UR5, 0x18 ;  /* 0x0000000507057291 */ /* 0x001fc8000f8ec03f */
[----:B------:R-:W-:-:S04]  /*10c90*/  ULEA UR6, UR6, UR5, 0x3 ;  /* 0x0000000506067291 */ /* 0x000fc8000f8e183f */
[----:B------:R-:W-:-:S04]  /*10ca0*/  UIADD3 UR6, UR6, 0x18, URZ ;  /* 0x0000001806067890 */ /* 0x000fc8000fffe03f */
[----:B------:R-:W-:-:S09]  /*10cb0*/  UPRMT UR6, URZ, 0x654, UR6 ;  /* 0x000006543f067896 */ /* 0x000fd20008000006 */
[----:B------:R-:W-:Y:S01]  /*10cc0*/  SYNCS.ARRIVE.TRANS64.RED.A1T0 RZ, [UR6], RZ ;  /* 0x000000ffffff79a7 */ /* 0x000fe20008100406 */
[----:B------:R-:W-:Y:S05]  /*10cd0*/  @P0 BRA `(.L_x_26) ;  /* 0x0000000000040947 */ /* 0x000fea0003800000 */
[----:B------:R-:W-:Y:S01]  /*10ce0*/  BPT.TRAP 0x1 ;  /* 0x000000040000795c */ /* 0x000fe20000300000 */
.L_x_26:
[----:B------:R-:W0:Y:S01]  /*10cf0*/  S2R R8, SR_TID.X ;  /* 0x0000000000087919 */ /* 0x000e220000002100 */
[----:B------:R-:W-:Y:S01]  /*10d00*/  MOV R19, 0x6540 ;  /* 0x0000654000137802 */ /* 0x000fe20000000f00 */
[----:B------:R-:W-:Y:S01]  /*10d10*/  USHF.R.S32.HI UR10, URZ, 0x1f, UR42 ;  /* 0x0000001f3f0a7899 */ /* 0x000fe2000801142a */
[----:B------:R-:W-:Y:S01]  /*10d20*/  LOP3.LUT R4, R162, 0x1, RZ, 0xc0, !PT ;  /* 0x00000001a2047812 */ /* 0x000fe200078ec0ff */
[----:B------:R-:W-:Y:S01]  /*10d30*/  ULDC.64 UR8, c[0x0][0x5d0] ;  /* 0x0001740000087ab9 */ /* 0x000fe20000000a00 */
[----:B------:R-:W-:Y:S01]  /*10d40*/  UIMAD.WIDE UR6, UR40, 0x100, URZ ;  /* 0x00000100280678a5 */ /* 0x000fe2000f8e023f */
[----:B------:R-:W-:Y:S01]  /*10d50*/  IMAD.U32 R6, RZ, RZ, UR8 ;  /* 0x00000008ff067e24 */ /* 0x000fe2000f8e00ff */
[----:B------:R-:W-:Y:S01]  /*10d60*/  UIMAD UR4, UR10, UR8, URZ ;  /* 0x000000080a0472a4 */ /* 0x000fe2000f8e023f */
[----:B------:R-:W-:Y:S01]  /*10d70*/  IMAD.SHL.U32 R3, R4, 0x40, RZ ;  /* 0x0000004004037824 */ /* 0x000fe200078e00ff */
[----:B------:R-:W-:Y:S02]  /*10d80*/  USHF.L.U32 UR40, UR40, 0x8, URZ ;  /* 0x0000000828287899 */ /* 0x000fe4000800063f */
[----:B------:R-:W-:Y:S01]  /*10d90*/  UIMAD UR4, UR42, UR9, UR4 ;  /* 0x000000092a0472a4 */ /* 0x000fe2000f8e0204 */
[----:B------:R-:W-:Y:S01]  /*10da0*/  ULDC UR8, c[0x0][0x284] ;  /* 0x0000a10000087ab9 */ /* 0x000fe20000000800 */
[----:B------:R-:W-:Y:S01]  /*10db0*/  UIADD3 UR37, UR43, UR37, URZ ;  /* 0x000000252b257290 */ /* 0x000fe2000fffe03f */
[----:B------:R-:W-:Y:S01]  /*10dc0*/  IMAD.U32 R158, RZ, RZ, UR8 ;  /* 0x00000008ff9e7e24 */ /* 0x000fe2000f8e00ff */
[----:B------:R-:W-:-:S02]  /*10dd0*/  UISETP.GE.U32.AND UP2, UPT, UR43, 0x3, UPT ;  /* 0x000000032b00788c */ /* 0x000fc4000bf46070 */
[----:B------:R-:W-:-:S04]  /*10de0*/  UISETP.GT.U32.AND UP1, UPT, UR37, 0x2, UPT ;  /* 0x000000022500788c */ /* 0x000fc8000bf24070 */
[----:B------:R-:W-:Y:S01]  /*10df0*/  UISETP.LT.U32.AND UP1, UPT, UR43, 0x3, UP1 ;  /* 0x000000032b00788c */ /* 0x000fe20008f21070 */
[C---:B0-----:R-:W-:Y:S01]  /*10e00*/  IMAD.SHL.U32 R18, R8.reuse, 0x2, RZ ;  /* 0x0000000208127824 */ /* 0x041fe200078e00ff */
[----:B------:R-:W-:Y:S02]  /*10e10*/  SHF.R.U32.HI R0, RZ, 0x2, R8 ;  /* 0x00000002ff007819 */ /* 0x000fe40000011608 */
[----:B------:R-:W-:Y:S02]  /*10e20*/  LOP3.LUT R5, R8, 0x60, RZ, 0xc0, !PT ;  /* 0x0000006008057812 */ /* 0x000fe400078ec0ff */
[----:B------:R-:W-:Y:S02]  /*10e30*/  LOP3.LUT R18, R18, 0x6, RZ, 0xc0, !PT ;  /* 0x0000000612127812 */ /* 0x000fe400078ec0ff */
[----:B------:R-:W-:Y:S02]  /*10e40*/  LOP3.LUT R0, R0, 0x7, RZ, 0xc0, !PT ;  /* 0x0000000700007812 */ /* 0x000fe400078ec0ff */
[----:B------:R-:W-:Y:S01]  /*10e50*/  PRMT R18, R18, R19, UR41 ;  /* 0x0000002912127e16 */ /* 0x000fe20008000013 */
[----:B------:R-:W-:Y:S01]  /*10e60*/  USHF.L.U32 UR41, UR41, 0x8, URZ ;  /* 0x0000000829297899 */ /* 0x000fe2000800063f */
[----:B------:R-:W-:-:S02]  /*10e70*/  SHF.R.U32.HI R5, RZ, 0x1, R5 ;  /* 0x00000001ff057819 */ /* 0x000fc40000011605 */
[----:B------:R-:W-:Y:S02]  /*10e80*/  SHF.R.S32.HI R19, RZ, 0x1f, R18 ;  /* 0x0000001fff137819 */ /* 0x000fe40000011412 */
[--C-:B------:R-:W-:Y:S02]  /*10e90*/  LOP3.LUT R3, R3, 0x40, R0.reuse, 0xe2, !PT ;  /* 0x0000004003037812 */ /* 0x100fe400078ee200 */
[----:B------:R-:W-:Y:S01]  /*10ea0*/  IADD3 R0, RZ, -R5, -R0 ;  /* 0x80000005ff007210 */ /* 0x000fe20007ffe800 */
[----:B------:R-:W-:Y:S01]  /*10eb0*/  IMAD.WIDE.U32 R6, R6, UR42, R18 ;  /* 0x0000002a06067c25 */ /* 0x000fe2000f8e0012 */
[----:B------:R-:W-:-:S03]  /*10ec0*/  LOP3.LUT R3, R3, UR6, R5, 0xfe, !PT ;  /* 0x0000000603037c12 */ /* 0x000fc6000f8efe05 */
[----:B------:R-:W-:Y:S01]  /*10ed0*/  VIADD R7, R7, UR4 ;  /* 0x0000000407077c36 */ /* 0x000fe20008000000 */
[----:B------:R-:W-:Y:S01]  /*10ee0*/  ULDC UR4, c[0x0][0x288] ;  /* 0x0000a20000047ab9 */ /* 0x000fe20000000800 */
[----:B------:R-:W-:Y:S01]  /*10ef0*/  IMAD R0, R4, -0x40, R0 ;  /* 0xffffffc004007824 */ /* 0x000fe200078e0200 */
[----:B------:R-:W-:Y:S01]  /*10f00*/  UISETP.GE.AND UP0, UPT, UR41, UR4, UPT ;  /* 0x000000042900728c */ /* 0x000fe2000bf06270 */
[----:B------:R-:W-:-:S03]  /*10f10*/  MOV R4, 0xfffffffe ;  /* 0xfffffffe00047802 */ /* 0x000fc60000000f00 */
[----:B------:R-:W-:Y:S02]  /*10f20*/  UISETP.GE.OR UP0, UPT, UR40, UR8, UP0 ;  /* 0x000000082800728c */ /* 0x000fe40008706670 */
[----:B------:R-:W-:Y:S01]  /*10f30*/  IADD3 R158, R158, -UR40, R0 ;  /* 0x800000289e9e7c10 */ /* 0x000fe2000fffe000 */
[----:B------:R-:W-:Y:S01]  /*10f40*/  USEL UR8, URZ, 0x1, !UP1 ;  /* 0x000000013f087887 */ /* 0x000fe2000c800000 */
[----:B------:R-:W-:Y:S01]  /*10f50*/  LOP3.LUT R0, R8, 0x3, RZ, 0xc0, !PT ;  /* 0x0000000308007812 */ /* 0x000fe200078ec0ff */
[----:B------:R-:W-:Y:S01]  /*10f60*/  UMOV UR40, 0xffffffff ;  /* 0xffffffff00287882 */ /* 0x000fe20000000000 */
[----:B------:R-:W-:Y:S01]  /*10f70*/  PLOP3.LUT P0, PT, PT, PT, UP0, 0x80, 0x0 ;  /* 0x000000000000781c */ /* 0x000fe20003f0f008 */
[----:B------:R-:W-:Y:S02]  /*10f80*/  ULOP3.LUT UR36, UR36, UR8, URZ, 0x3c, !UPT ;  /* 0x0000000824247292 */ /* 0x000fe4000f8e3c3f */
[----:B------:R-:W-:Y:S01]  /*10f90*/  IMAD R0, R0, R4, UR4 ;  /* 0x0000000400007e24 */ /* 0x000fe2000f8e0204 */
[----:B------:R-:W-:-:S03]  /*10fa0*/  UIMAD.WIDE.U32 UR4, UR37, -0x55555555, URZ ;  /* 0xaaaaaaab250478a5 */ /* 0x000fc6000f8e003f */
[----:B------:R-:W-:Y:S01]  /*10fb0*/  VIADD R0, R0, -UR41 ;  /* 0x8000002900007c36 */ /* 0x000fe20008000000 */
[----:B------:R-:W-:-:S04]  /*10fc0*/  USHF.R.U32.HI UR4, URZ, 0x1, UR5 ;  /* 0x000000013f047899 */ /* 0x000fc80008011605 */
[----:B------:R-:W-:Y:S02]  /*10fd0*/  UIMAD UR37, UR4, -0x3, UR37 ;  /* 0xfffffffd042578a4 */ /* 0x000fe4000f8e0225 */
[----:B------:R-:W-:Y:S01]  /*10fe0*/  @UP2 ULOP3.LUT UR36, UR36, 0x1, UR4, 0x78, !UPT ;  /* 0x0000000124242892 */ /* 0x000fe2000f8e7804 */
[----:B------:R-:W-:Y:S11]  /*10ff0*/  @P0 BRA `(.L_x_28) ;  /* 0x000000fc00a80947 */ /* 0x000ff60003800000 */
[----:B------:R-:W-:Y:S01]  /*11000*/  FSETP.NEU.AND P0, PT, R16, RZ, PT ;  /* 0x000000ff1000720b */ /* 0x000fe20003f0d000 */
[----:B------:R-:W-:Y:S01]  /*11010*/  ULDC.64 UR8, c[0x0][0x5c8] ;  /* 0x0001720000087ab9 */ /* 0x000fe20000000a00 */
[----:B------:R-:W-:Y:S01]  /*11020*/  ISETP.GT.AND P3, PT, R158, RZ, PT ;  /* 0x000000ff9e00720c */ /* 0x000fe20003f64270 */
[----:B------:R-:W-:Y:S01]  /*11030*/  UIMAD UR4, UR7, UR8, URZ ;  /* 0x00000008070472a4 */ /* 0x000fe2000f8e023f */
[----:B------:R-:W-:Y:S01]  /*11040*/  IMAD.U32 R10, RZ, RZ, UR9 ;  /* 0x00000009ff0a7e24 */ /* 0x000fe2000f8e00ff */
[----:B------:R-:W-:Y:S01]  /*11050*/  BSSY B0, `(.L_x_28) ;  /* 0x0000fe4000007945 */ /* 0x000fe20003800000 */
[----:B------:R-:W-:Y:S01]  /*11060*/  IMAD.WIDE.U32 R6, R3, UR8, R6 ;  /* 0x0000000803067c25 */ /* 0x000fe2000f8e0006 */
[----:B------:R-:W-:-:S03]  /*11070*/  ISETP.GT.AND P1, PT, R0, RZ, P3 ;  /* 0x000000ff0000720c */ /* 0x000fc60001f24270 */
[----:B------:R-:W-:-:S04]  /*11080*/  IMAD R10, R3, R10, UR4 ;  /* 0x00000004030a7e24 */ /* 0x000fc8000f8e020a */
[----:B------:R-:W-:Y:S01]  /*11090*/  IMAD.IADD R10, R7, 0x1, R10 ;  /* 0x00000001070a7824 */ /* 0x000fe200078e020a */
[----:B------:R-:W-:Y:S06]  /*110a0*/  @!P0 BRA `(.L_x_29) ;  /* 0x000000ac00448947 */ /* 0x000fec0003800000 */
[----:B------:R-:W0:Y:S01]  /*110b0*/  LDC.64 R22, c[0x0][0x5b8] ;  /* 0x00016e00ff167b82 */ /* 0x000e220000000a00 */
[----:B------:R-:W2:Y:S01]  /*110c0*/  LDL.LU R11, [R1] ;  /* 0x00000000010b7983 */ /* 0x000ea20000300800 */
[----:B------:R-:W-:-:S06]  /*110d0*/  ULDC.64 UR4, c[0x0][0x5c0] ;  /* 0x0001700000047ab9 */ /* 0x000fcc0000000a00 */
[----:B------:R-:W1:Y:S08]  /*110e0*/  LDC.64 R14, c[0x0][0x5b0] ;  /* 0x00016c00ff0e7b82 */ /* 0x000e700000000a00 */
[----:B------:R-:W3:Y:S01]  /*110f0*/  LDC.64 R12, c[0x0][0x5a8] ;  /* 0x00016a00ff0c7b82 */ /* 0x000ee20000000a00 */
[C---:B0-----:R-:W-:Y:S02]  /*11100*/  IMAD R159, R22.reuse, UR10, RZ ;  /* 0x0000000a169f7c24 */ /* 0x041fe4000f8e02ff */
[----:B------:R-:W-:-:S04]  /*11110*/  IMAD.WIDE.U32 R152, R22, UR42, R18 ;  /* 0x0000002a16987c25 */ /* 0x000fc8000f8e0012 */
[----:B------:R-:W-:Y:S02]  /*11120*/  IMAD R159, R23, UR42, R159 ;  /* 0x0000002a179f7c24 */ /* 0x000fe4000f8e029f */
[----:B-1----:R-:W-:Y:S02]  /*11130*/  IMAD R156, R14, UR7, RZ ;  /* 0x000000070e9c7c24 */ /* 0x002fe4000f8e02ff */
[----:B------:R-:W-:Y:S01]  /*11140*/  IMAD.MOV.U32 R20, RZ, RZ, R152 ;  /* 0x000000ffff147224 */ /* 0x000fe200078e0098 */
[----:B------:R-:W-:Y:S01]  /*11150*/  IADD3 R21, R153, R159, RZ ;  /* 0x0000009f99157210 */ /* 0x000fe20007ffe0ff */
[C---:B------:R-:W-:Y:S02]  /*11160*/  IMAD R156, R3.reuse, R15, R156 ;  /* 0x0000000f039c7224 */ /* 0x040fe400078e029c */
[----:B------:R-:W-:-:S04]  /*11170*/  IMAD.WIDE.U32 R4, R3, R14, R20 ;  /* 0x0000000e03047225 */ /* 0x000fc800078e0014 */
[----:B------:R-:W-:Y:S01]  /*11180*/  IMAD.IADD R5, R5, 0x1, R156 ;  /* 0x0000000105057824 */ /* 0x000fe200078e029c */
[----:B---3--:R-:W-:-:S04]  /*11190*/  LEA R8, P0, R4, R12, 0x2 ;  /* 0x0000000c04087211 */ /* 0x008fc800078010ff */
[----:B------:R-:W-:-:S05]  /*111a0*/  LEA.HI.X R9, R4, R13, R5, 0x2, P0 ;  /* 0x0000000d04097211 */ /* 0x000fca00000f1405 */
[----:B------:R-:W3:Y:S01]  /*111b0*/  @P1 LDG.E.LTC128B R23, desc[UR44][R8.64] ;  /* 0x0000002c08171981 */ /* 0x000ee2000c1e1920 */
[C---:B------:R-:W-:Y:S01]  /*111c0*/  LEA R4, P0, R6.reuse, UR4, 0x2 ;  /* 0x0000000406047c11 */ /* 0x040fe2000f8010ff */
[----:B------:R-:W-:Y:S03]  /*111d0*/  BSSY B1, `(.L_x_30) ;  /* 0x0000010000017945 */ /* 0x000fe60003800000 */
[----:B------:R-:W-:Y:S02]  /*111e0*/  LEA.HI.X R5, R6, UR5, R10, 0x2, P0 ;  /* 0x0000000506057c11 */ /* 0x000fe400080f140a */
[----:B---3--:R-:W-:-:S05]  /*111f0*/  LOP3.LUT R7, R23, 0xffffe000, RZ, 0xc0, !PT ;  /* 0xffffe00017077812 */ /* 0x008fca00078ec0ff */
[----:B------:R-:W-:-:S04]  /*11200*/  FMUL R7, R7, R16 ;  /* 0x0000001007077220 */ /* 0x000fc80000400000 */
[----:B--2---:R-:W-:-:S05]  /*11210*/  FFMA R7, R11, R2, R7 ;  /* 0x000000020b077223 */ /* 0x004fca0000000007 */
[----:B------:R-:W-:-:S05]  /*11220*/  F2FP.TF32.F32.PACK_B R7, R7 ;  /* 0x00000007ff07723e */ /* 0x000fca00024050ff */
[----:B------:R0:W-:Y:S02]  /*11230*/  @P1 STG.E desc[UR44][R4.64], R7 ;  /* 0x0000000704001986 */ /* 0x0001e4000c10192c */
[----:B0-----:R-:W-:-:S04]  /*11240*/  IMAD.WIDE.U32 R6, R3, R14, R18 ;  /* 0x0000000e03067225 */ /* 0x001fc800078e0012 */
[----:B------:R-:W-:Y:S02]  /*11250*/  IMAD.IADD R7, R156, 0x1, R7 ;  /* 0x000000019c077824 */ /* 0x000fe400078e0207 */
[----:B------:R-:W-:-:S05]  /*11260*/  IMAD.WIDE.U32 R6, R22, UR42, R6 ;  /* 0x0000002a16067c25 */ /* 0x000fca000f8e0006 */
[----:B------:R-:W-:Y:S02]  /*11270*/  IADD3 R7, R159, R7, RZ ;  /* 0x000000079f077210 */ /* 0x000fe40007ffe0ff */
[----:B------:R-:W-:-:S04]  /*11280*/  LEA R10, P0, R6, R12, 0x2 ;  /* 0x0000000c060a7211 */ /* 0x000fc800078010ff */
[----:B------:R-:W-:Y:S02]  /*11290*/  LEA.HI.X R11, R6, R13, R7, 0x2, P0 ;  /* 0x0000000d060b7211 */ /* 0x000fe400000f1407 */
[----:B------:R-:W-:-:S13]  /*112a0*/  ISETP.GT.AND P0, PT, R0, 0x1, P3 ;  /* 0x000000010000780c */ /* 0x000fda0001f04270 */
[----:B------:R-:W-:Y:S05]  /*112b0*/  @!P0 BRA `(.L_x_31) ;  /* 0x0000000000048947 */ /* 0x000fea0003800000 */
[----:B------:R0:W5:Y:S02]  /*112c0*/  LDG.E.LTC128B R23, desc[UR44][R10.64+0x4] ;  /* 0x0000042c0a177981 */ /* 0x000164000c1e1920 */
.L_x_31:
[----:B------:R-:W-:Y:S05]  /*112d0*/  BSYNC B1 ;  /* 0x0000000000017941 */ /* 0x000fea0003800000 */
.L_x_30:
[----:B------:R-:W2:Y:S01]  /*112e0*/  LDL.LU R7, [R1+0x4] ;  /* 0x0000040001077983 */ /* 0x000ea20000300800 */
[----:B-----5:R-:W-:Y:S01]  /*112f0*/  LOP3.LUT R6, R23, 0xffffe000, RZ, 0xc0, !PT ;  /* 0xffffe00017067812 */ /* 0x020fe200078ec0ff */
[C---:B------:R-:W-:Y:S01]  /*11300*/  IMAD.SHL.U32 R154, R14.reuse, 0x8, RZ ;  /* 0x000000080e9a7824 */ /* 0x040fe200078e00ff */
[----:B------:R-:W-:Y:S01]  /*11310*/  SHF.L.U64.HI R155, R14, 0x3, R15 ;  /* 0x000000030e9b7819 */ /* 0x000fe2000001020f */
[----:B------:R-:W3:Y:S02]  /*11320*/  LDL.LU R157, [R1+0x8] ;  /* 0x00000800019d7983 */ /* 0x000ee40000300800 */
[----:B------:R-:W-:-:S04]  /*11330*/  FMUL R6, R6, R16 ;  /* 0x0000001006067220 */ /* 0x000fc80000400000 */
[----:B--2---:R-:W-:-:S05]  /*11340*/  FFMA R6, R7, R2, R6 ;  /* 0x0000000207067223 */ /* 0x004fca0000000006 */
[----:B------:R-:W-:-:S05]  /*11350*/  F2FP.TF32.F32.PACK_B R6, R6 ;  /* 0x00000006ff06723e */ /* 0x000fca00024050ff */
[----:B------:R1:W-:Y:S01]  /*11360*/  @P0 STG.E desc[UR44][R4.64+0x4], R6 ;  /* 0x0000040604000986 */ /* 0x0003e2000c10192c */
[----:B------:R-:W-:-:S04]  /*11370*/  ISETP.GT.AND P0, PT, R158, 0x8, PT ;  /* 0x000000089e00780c */ /* 0x000fc80003f04270 */
[----:B------:R-:W-:Y:S01]  /*11380*/  ISETP.GT.AND P1, PT, R0, RZ, P0 ;  /* 0x000000ff0000720c */ /* 0x000fe20000724270 */
[----:B-1----:R-:W-:-:S04]  /*11390*/  IMAD.WIDE.U32 R6, R3, R14, R154 ;  /* 0x0000000e03067225 */ /* 0x002fc800078e009a */
[----:B------:R-:W-:Y:S01]  /*113a0*/  IMAD.IADD R156, R156, 0x1, R7 ;  /* 0x000000019c9c7824 */ /* 0x000fe200078e0207 */
[----:B------:R-:W-:-:S05]  /*113b0*/  IADD3 R7, P2, R152, R6, RZ ;  /* 0x0000000698077210 */ /* 0x000fca0007f5e0ff */
[----:B------:R-:W-:Y:S01]  /*113c0*/  IMAD.X R9, R156, 0x1, R21, P2 ;  /* 0x000000019c097824 */ /* 0x000fe200010e0615 */
[----:B------:R-:W-:-:S04]  /*113d0*/  LEA R8, P2, R7, R12, 0x2 ;  /* 0x0000000c07087211 */ /* 0x000fc800078410ff */
[----:B------:R-:W-:-:S05]  /*113e0*/  LEA.HI.X R9, R7, R13, R9, 0x2, P2 ;  /* 0x0000000d07097211 */ /* 0x000fca00010f1409 */
[----:B------:R1:W2:Y:S01]  /*113f0*/  @P1 LDG.E.LTC128B R23, desc[UR44][R8.64] ;  /* 0x0000002c08171981 */ /* 0x0002a2000c1e1920 */
[----:B------:R-:W-:Y:S01]  /*11400*/  IADD3 R6, P2, R18, R6, RZ ;  /* 0x0000000612067210 */ /* 0x000fe20007f5e0ff */
[----:B------:R-:W-:Y:S01]  /*11410*/  IMAD.U32 R161, RZ, RZ, UR8 ;  /* 0x00000008ffa17e24 */ /* 0x000fe2000f8e00ff */
[----:B------:R-:W-:Y:S01]  /*11420*/  ISETP.GT.AND P4, PT, R0, 0x1, P0 ;  /* 0x000000010000780c */ /* 0x000fe20000784270 */
[----:B------:R-:W-:Y:S01]  /*11430*/  IMAD.U32 R160, RZ, RZ, UR9 ;  /* 0x00000009ffa07e24 */ /* 0x000fe2000f8e00ff */
[----:B------:R-:W-:Y:S01]  /*11440*/  IADD3.X R7, R19, R156, RZ, P2, !PT ;  /* 0x0000009c13077210 */ /* 0x000fe200017fe4ff */
[----:B------:R-:W-:Y:S01]  /*11450*/  IMAD.SHL.U32 R161, R161, 0x20, RZ ;  /* 0x00000020a1a17824 */ /* 0x000fe200078e00ff */
[----:B------:R-:W-:Y:S01]  /*11460*/  BSSY B1, `(.L_x_32) ;  /* 0x0000010000017945 */ /* 0x000fe20003800000 */
[----:B------:R-:W-:-:S04]  /*11470*/  IMAD.WIDE.U32 R6, R22, UR42, R6 ;  /* 0x0000002a16067c25 */ /* 0x000fc8000f8e0006 */
[----:B------:R-:W-:Y:S01]  /*11480*/  IMAD.IADD R7, R159, 0x1, R7 ;  /* 0x000000019f077824 */ /* 0x000fe200078e0207 */
[----:B-1----:R-:W-:-:S04]  /*11490*/  LEA R8, P2, R6, R12, 0x2 ;  /* 0x0000000c06087211 */ /* 0x002fc800078410ff */
[----:B------:R-:W-:Y:S02]  /*114a0*/  LEA.HI.X R9, R6, R13, R7, 0x2, P2 ;  /* 0x0000000d06097211 */ /* 0x000fe400010f1407 */
[----:B------:R-:W-:-:S04]  /*114b0*/  MOV R6, UR8 ;  /* 0x0000000800067c02 */ /* 0x000fc80008000f00 */
[----:B------:R-:W-:Y:S02]  /*114c0*/  SHF.L.U64.HI R160, R6, 0x5, R160 ;  /* 0x0000000506a07819 */ /* 0x000fe400000102a0 */
[----:B------:R-:W-:-:S05]  /*114d0*/  IADD3 R6, P2, R161, R4, RZ ;  /* 0x00000004a1067210 */ /* 0x000fca0007f5e0ff */
[----:B------:R-:W-:Y:S01]  /*114e0*/  IMAD.X R7, R160, 0x1, R5, P2 ;  /* 0x00000001a0077824 */ /* 0x000fe200010e0605 */
[----:B--2---:R-:W-:-:S05]  /*114f0*/  LOP3.LUT R156, R23, 0xffffe000, RZ, 0xc0, !PT ;  /* 0xffffe000179c7812 */ /* 0x004fca00078ec0ff */
[----:B------:R-:W-:-:S04]  /*11500*/  FMUL R156, R156, R16 ;  /* 0x000000109c9c7220 */ /* 0x000fc80000400000 */
[----:B---3--:R-:W-:-:S05]  /*11510*/  FFMA R156, R157, R2, R156 ;  /* 0x000000029d9c7223 */ /* 0x008fca000000009c */
[----:B------:R-:W-:-:S05]  /*11520*/  F2FP.TF32.F32.PACK_B R156, R156 ;  /* 0x0000009cff9c723e */ /* 0x000fca00024050ff */
[----:B------:R1:W-:Y:S01]  /*11530*/  @P1 STG.E desc[UR44][R6.64], R156 ;  /* 0x0000009c06001986 */ /* 0x0003e2000c10192c */
[----:B------:R-:W-:Y:S05]  /*11540*/  @!P4 BRA `(.L_x_33) ;  /* 0x000000000004c947 */ /* 0x000fea0003800000 */
[----:B------:R2:W5:Y:S02]  /*11550*/  LDG.E.LTC128B R23, desc[UR44][R8.64+0x4] ;  /* 0x0000042c08177981 */ /* 0x000564000c1e1920 */
.L_x_33:
[----:B------:R-:W-:Y:S05]  /*11560*/  BSYNC B1 ;  /* 0x0000000000017941 */ /* 0x000fea0003800000 */
.L_x_32:
[----:B------:R-:W3:Y:S01]  /*11570*/  LDL.LU R157, [R1+0xc] ;  /* 0x00000c00019d7983 */ /* 0x000ee20000300800 */
[----:B-1---5:R-:W-:Y:S01]  /*11580*/  LOP3.LUT R156, R23, 0xffffe000, RZ, 0xc0, !PT ;  /* 0xffffe000179c7812 */ /* 0x022fe200078ec0ff */
[----:B------:R-:W-:Y:S01]  /*11590*/  BSSY B1, `(.L_x_34) ;  /* 0x0000009000017945 */ /* 0x000fe20003800000 */
[----:B------:R-:W-:-:S03]  /*115a0*/  ISETP.GT.AND P1, PT, R0, 0x8, P3 ;  /* 0x000000080000780c */ /* 0x000fc60001f24270 */
[----:B------:R-:W-:-:S04]  /*115b0*/  FMUL R156, R156, R16 ;  /* 0x000000109c9c7220 */ /* 0x000fc80000400000 */
[----:B---3--:R-:W-:-:S05]  /*115c0*/  FFMA R156, R157, R2, R156 ;  /* 0x000000029d9c7223 */ /* 0x008fca000000009c */
[----:B------:R-:W-:-:S05]  /*115d0*/  F2FP.TF32.F32.PACK_B R156, R156 ;  /* 0x0000009cff9c723e */ /* 0x000fca00024050ff */
[----:B------:R1:W-:Y:S02]  /*115e0*/  @P4 STG.E desc[UR44][R6.64+0x4], R156 ;  /* 0x0000049c06004986 */ /* 0x0003e4000c10192c */
[----:B-1----:R-:W-:Y:S01]  /*115f0*/  IMAD.MOV.U32 R156, RZ, RZ, R23 ;  /* 0x000000ffff9c7224 */ /* 0x002fe200078e0017 */
[----:B------:R-:W-:Y:S06]  /*11600*/  @!P1 BRA `(.L_x_35) ;  /* 0x0000000000049947 */ /* 0x000fec0003800000 */
[----:B------:R1:W5:Y:S02]  /*11610*/  LDG.E.LTC128B R156, desc[UR44][R10.64+0x20] ;  /* 0x0000202c0a9c7981 */ /* 0x000364000c1e1920 */
.L_x_35:
[----:B------:R-:W-:Y:S05]  /*11620*/  BSYNC B1 ;  /* 0x0000000000017941 */ /* 0x000fea0003800000 */
.L_x_34:
[----:B------:R-:W3:Y:S01]  /*11630*/  LDL.LU R157, [R1+0x10] ;  /* 0x00001000019d7983 */ /* 0x000ee20000300800 */
[----:B-----5:R-:W-:Y:S01]  /*11640*/  LOP3.LUT R23, R156, 0xffffe000, RZ, 0xc0, !PT ;  /* 0xffffe0009c177812 */ /* 0x020fe200078ec0ff */
[----:B------:R-:W-:Y:S01]  /*11650*/  BSSY B1, `(.L_x_36) ;  /* 0x0000008000017945 */ /* 0x000fe20003800000 */
[----:B------:R-:W-:-:S03]  /*11660*/  ISETP.GT.AND P2, PT, R0, 0x9, P3 ;  /* 0x000000090000780c */ /* 0x000fc60001f44270 */
[----:B------:R-:W-:-:S04]  /*11670*/  FMUL R23, R23, R16 ;  /* 0x0000001017177220 */ /* 0x000fc80000400000 */
[----:B---3--:R-:W-:-:S05]  /*11680*/  FFMA R23, R157, R2, R23 ;  /* 0x000000029d177223 */ /* 0x008fca0000000017 */
[----:B------:R-:W-:-:S05]  /*11690*/  F2FP.TF32.F32.PACK_B R23, R23 ;  /* 0x00000017ff17723e */ /* 0x000fca00024050ff */
[----:B------:R3:W-:Y:S01]  /*116a0*/  @P1 STG.E desc[UR44][R4.64+0x20], R23 ;  /* 0x0000201704001986 */ /* 0x0007e2000c10192c */
[----:B------:R-:W-:Y:S05]  /*116b0*/  @!P2 BRA `(.L_x_37) ;  /* 0x000000000004a947 */ /* 0x000fea0003800000 */
[----:B------:R4:W5:Y:S02]  /*116c0*/  LDG.E.LTC128B R156, desc[UR44][R10.64+0x24] ;  /* 0x0000242c0a9c7981 */ /* 0x000964000c1e1920 */
.L_x_37:
[----:B------:R-:W-:Y:S05]  /*116d0*/  BSYNC B1 ;  /* 0x0000000000017941 */ /* 0x000fea0003800000 */
.L_x_36:
[----:B------:R-:W2:Y:S01]  /*116e0*/  LDL.LU R157, [R1+0x14] ;  /* 0x00001400019d7983 */ /* 0x000ea20000300800 */
[----:B---3-5:R-:W-:Y:S01]  /*116f0*/  LOP3.LUT R23, R156, 0xffffe000, RZ, 0xc0, !PT ;  /* 0xffffe0009c177812 */ /* 0x028fe200078ec0ff */
[----:B------:R-:W-:Y:S01]  /*11700*/  BSSY B1, `(.L_x_38) ;  /* 0x0000008000017945 */ /* 0x000fe20003800000 */
[----:B------:R-:W-:-:S03]  /*11710*/  ISETP.GT.AND P1, PT, R0, 0x8, P0 ;  /* 0x000000080000780c */ /* 0x000fc60000724270 */
[----:B------:R-:W-:-:S04]  /*11720*/  FMUL R23, R23, R16 ;  /* 0x0000001017177220 */ /* 0x000fc80000400000 */
[----:B--2---:R-:W-:-:S05]  /*11730*/  FFMA R23, R157, R2, R23 ;  /* 0x000000029d177223 */ /* 0x004fca0000000017 */
[----:B------:R-:W-:-:S05]  /*11740*/  F2FP.TF32.F32.PACK_B R23, R23 ;  /* 0x00000017ff17723e */ /* 0x000fca00024050ff */
[----:B------:R2:W-:Y:S01]  /*11750*/  @P2 STG.E desc[UR44][R4.64+0x24], R23 ;  /* 0x0000241704002986 */ /* 0x0005e2000c10192c */
[----:B------:R-:W-:Y:S05]  /*11760*/  @!P1 BRA `(.L_x_39) ;  /* 0x0000000000049947 */ /* 0x000fea0003800000 */
[----:B------:R3:W5:Y:S02]  /*11770*/  LDG.E.LTC128B R156, desc[UR44][R8.64+0x20] ;  /* 0x0000202c089c7981 */ /* 0x000764000c1e1920 */
.L_x_39:
[----:B------:R-:W-:Y:S05]  /*11780*/  BSYNC B1 ;  /* 0x0000000000017941 */ /* 0x000fea0003800000 */
.L_x_38:
[----:B------:R-:W4:Y:S01]  /*11790*/  LDL.LU R157, [R1+0x18] ;  /* 0x00001800019d7983 */ /* 0x000f220000300800 */
[----:B--2--5:R-:W-:Y:S01]  /*117a0*/  LOP3.LUT R23, R156, 0xffffe000, RZ, 0xc0, !PT ;  /* 0xffffe0009c177812 */ /* 0x024fe200078ec0ff */
[----:B------:R-:W-:Y:S01]  /*117b0*/  BSSY B1, `(.L_x_40) ;  /* 0x0000008000017945 */ /* 0x000fe20003800000 */
[----:B------:R-:W-:-:S03]  /*117c0*/  ISETP.GT.AND P2, PT, R0, 0x9, P0 ;  /* 0x000000090000780c */ /* 0x000fc60000744270 */
[----:B------:R-:W-:-:S04]  /*117d0*/  FMUL R23, R23, R16 ;  /* 0x0000001017177220 */ /* 0x000fc80000400000 */
[----:B----4-:R-:W-:-:S05]  /*117e0*/  FFMA R23, R157, R2, R23 ;  /* 0x000000029d177223 */ /* 0x010fca0000000017 */
[----:B------:R-:W-:-:S05]  /*117f0*/  F2FP.TF32.F32.PACK_B R23, R23 ;  /* 0x00000017ff17723e */ /* 0x000fca00024050ff */
[----:B------:R2:W-:Y:S01]  /*11800*/  @P1 STG.E desc[UR44][R6.64+0x20], R23 ;  /* 0x0000201706001986 */ /* 0x0005e2000c10192c */
[----:B------:R-:W-:Y:S05]  /*11810*/  @!P2 BRA `(.L_x_41) ;  /* 0x000000000004a947 */ /* 0x000fea0003800000 */
[----:B------:R4:W5:Y:S02]  /*11820*/  LDG.E.LTC128B R156, desc[UR44][R8.64+0x24] ;  /* 0x0000242c089c7981 */ /* 0x000964000c1e1920 */
.L_x_41:
[----:B------:R-:W-:Y:S05]  /*11830*/  BSYNC B1 ;  /* 0x0000000000017941 */ /* 0x000fea0003800000 */
.L_x_40:
[----:B------:R-:W3:Y:S01]  /*11840*/  LDL.LU R157, [R1+0x1c] ;  /* 0x00001c00019d7983 */ /* 0x000ee20000300800 */
[----:B--2--5:R-:W-:Y:S01]  /*11850*/  LOP3.LUT R23, R156, 0xffffe000, RZ, 0xc0, !PT ;  /* 0xffffe0009c177812 */ /* 0x024fe200078ec0ff */
        /* <DEDUP_REMOVED lines=8> */
.L_x_43:
[----:B------:R-:W-:Y:S05]  /*118e0*/  BSYNC B1 ;  /* 0x0000000000017941 */ /* 0x000fea0003800000 */
.L_x_42:
        /* <DEDUP_REMOVED lines=10> */
.L_x_45:
[----:B------:R-:W-:Y:S05]  /*11990*/  BSYNC B1 ;  /* 0x0000000000017941 */ /* 0x000fea0003800000 */
.L_x_44:
        /* <DEDUP_REMOVED lines=10> */
.L_x_47:
[----:B------:R-:W-:Y:S05]  /*11a40*/  BSYNC B1 ;  /* 0x0000000000017941 */ /* 0x000fea0003800000 */
.L_x_46:
        /* <DEDUP_REMOVED lines=10> */
.L_x_49:
[----:B------:R-:W-:Y:S05]  /*11af0*/  BSYNC B1 ;  /* 0x0000000000017941 */ /* 0x000fea0003800000 */
.L_x_48:
        /* <DEDUP_REMOVED lines=10> */
.L_x_51:
[----:B------:R-:W-:Y:S05]  /*11ba0*/  BSYNC B1 ;  /* 0x0000000000017941 */ /* 0x000fea0003800000 */
.L_x_50:
        /* <DEDUP_REMOVED lines=10> */
.L_x_53:
[----:B------:R-:W-:Y:S05]  /*11c50*/  BSYNC B1 ;  /* 0x0000000000017941 */ /* 0x000fea0003800000 */
.L_x_52:
        /* <DEDUP_REMOVED lines=10> */
.L_x_55:
[----:B------:R-:W-:Y:S05]  /*11d00*/  BSYNC B1 ;  /* 0x0000000000017941 */ /* 0x000fea0003800000 */
.L_x_54:
        /* <DEDUP_REMOVED lines=10> */
.L_x_57:
[----:B------:R-:W-:Y:S05]  /*11db0*/  BSYNC B1 ;  /* 0x0000000000017941 */ /* 0x000fea0003800000 */
.L_x_56:
        /* <DEDUP_REMOVED lines=10> */
.L_x_59:
[----:B------:R-:W-:Y:S05]  /*11e60*/  BSYNC B1 ;  /* 0x0000000000017941 */ /* 0x000fea0003800000 */
.L_x_58:
        /* <DEDUP_REMOVED lines=10> */
.L_x_61:
[----:B------:R-:W-:Y:S05]  /*11f10*/  BSYNC B1 ;  /* 0x0000000000017941 */ /* 0x000fea0003800000 */
.L_x_60:
        /* <DEDUP_REMOVED lines=10> */
.L_x_63:
[----:B------:R-:W-:Y:S05]  /*11fc0*/  BSYNC B1 ;  /* 0x0000000000017941 */ /* 0x000fea0003800000 */
.L_x_62:
        /* <DEDUP_REMOVED lines=10> */
.L_x_65:
[----:B------:R-:W-:Y:S05]  /*12070*/  BSYNC B1 ;  /* 0x0000000000017941 */ /* 0x000fea0003800000 */
.L_x_64:
        /* <DEDUP_REMOVED lines=10> */
.L_x_67:
[----:B------:R-:W-:Y:S05]  /*12120*/  BSYNC B1 ;  /* 0x0000000000017941 */ /* 0x000fea0003800000 */
.L_x_66:
        /* <DEDUP_REMOVED lines=10> */
.L_x_69:
[----:B------:R-:W-:Y:S05]  /*121d0*/  BSYNC B1 ;  /* 0x0000000000017941 */ /* 0x000fea0003800000 */
.L_x_68:
        /* <DEDUP_REMOVED lines=10> */
.L_x_71:
[----:B------:R-:W-:Y:S05]  /*12280*/  BSYNC B1 ;  /* 0x0000000000017941 */ /* 0x000fea0003800000 */
.L_x_70:
        /* <DEDUP_REMOVED lines=10> */
.L_x_73:
[----:B------:R-:W-:Y:S05]  /*12330*/  BSYNC B1 ;  /* 0x0000000000017941 */ /* 0x000fea0003800000 */
.L_x_72:
        /* <DEDUP_REMOVED lines=10> */
.L_x_75:
[----:B------:R-:W-:Y:S05]  /*123e0*/  BSYNC B1 ;  /* 0x0000000000017941 */ /* 0x000fea0003800000 */
.L_x_74:
        /* <DEDUP_REMOVED lines=10> */
.L_x_77:
[----:B------:R-:W-:Y:S05]  /*12490*/  BSYNC B1 ;  /* 0x0000000000017941 */ /* 0x000fea0003800000 */
.L_x_76:
        /* <DEDUP_REMOVED lines=10> */
.L_x_79:
[----:B------:R-:W-:Y:S05]  /*12540*/  BSYNC B1 ;  /* 0x0000000000017941 */ /* 0x000fea0003800000 */
.L_x_78:
        /* <DEDUP_REMOVED lines=10> */
.L_x_81:
[----:B------:R-:W-:Y:S05]  /*125f0*/  BSYNC B1 ;  /* 0x0000000000017941 */ /* 0x000fea0003800000 */
.L_x_80:
        /* <DEDUP_REMOVED lines=10> */
.L_x_83:
[----:B------:R-:W-:Y:S05]  /*126a0*/  BSYNC B1 ;  /* 0x0000000000017941 */ /* 0x000fea0003800000 */
.L_x_82:
        /* <DEDUP_REMOVED lines=10> */
.L_x_85:
[----:B------:R-:W-:Y:S05]  /*12750*/  BSYNC B1 ;  /* 0x0000000000017941 */ /* 0x000fea0003800000 */
.L_x_84:
        /* <DEDUP_REMOVED lines=10> */
.L_x_87:
[----:B------:R-:W-:Y:S05]  /*12800*/  BSYNC B1 ;  /* 0x0000000000017941 */ /* 0x000fea0003800000 */
.L_x_86:
        /* <DEDUP_REMOVED lines=10> */
.L_x_89:
[----:B------:R-:W-:Y:S05]  /*128b0*/  BSYNC B1 ;  /* 0x0000000000017941 */ /* 0x000fea0003800000 */
.L_x_88:
        /* <DEDUP_REMOVED lines=10> */
.L_x_91:
[----:B------:R-:W-:Y:S05]  /*12960*/  BSYNC B1 ;  /* 0x0000000000017941 */ /* 0x000fea0003800000 */
.L_x_90:
        /* <DEDUP_REMOVED lines=10> */
.L_x_93:
[----:B------:R-:W-:Y:S05]  /*12a10*/  BSYNC B1 ;  /* 0x0000000000017941 */ /* 0x000fea0003800000 */
.L_x_92:
        /* <DEDUP_REMOVED lines=10> */
.L_x_95:
[----:B------:R-:W-:Y:S05]  /*12ac0*/  BSYNC B1 ;  /* 0x0000000000017941 */ /* 0x000fea0003800000 */
.L_x_94:
        /* <DEDUP_REMOVED lines=10> */
.L_x_97:
[----:B------:R-:W-:Y:S05]  /*12b70*/  BSYNC B1 ;  /* 0x0000000000017941 */ /* 0x000fea0003800000 */
.L_x_96:
        /* <DEDUP_REMOVED lines=10> */
.L_x_99:
[----:B------:R-:W-:Y:S05]  /*12c20*/  BSYNC B1 ;  /* 0x0000000000017941 */ /* 0x000fea0003800000 */
.L_x_98:
        /* <DEDUP_REMOVED lines=10> */
.L_x_101:
[----:B------:R-:W-:Y:S05]  /*12cd0*/  BSYNC B1 ;  /* 0x0000000000017941 */ /* 0x000fea0003800000 */
.L_x_100:
        /* <DEDUP_REMOVED lines=10> */
.L_x_103:
[----:B------:R-:W-:Y:S05]  /*12d80*/  BSYNC B1 ;  /* 0x0000000000017941 */ /* 0x000fea0003800000 */
.L_x_102:
        /* <DEDUP_REMOVED lines=10> */
.L_x_105:
[----:B------:R-:W-:Y:S05]  /*12e30*/  BSYNC B1 ;  /* 0x0000000000017941 */ /* 0x000fea0003800000 */
.L_x_104:
        /* <DEDUP_REMOVED lines=10> */
.L_x_107:
[----:B------:R-:W-:Y:S05]  /*12ee0*/  BSYNC B1 ;  /* 0x0000000000017941 */ /* 0x000fea0003800000 */
.L_x_106:
        /* <DEDUP_REMOVED lines=10> */
.L_x_109:
[----:B------:R-:W-:Y:S05]  /*12f90*/  BSYNC B1 ;  /* 0x0000000000017941 */ /* 0x000fea0003800000 */
.L_x_108:
        /* <DEDUP_REMOVED lines=10> */
.L_x_111:
[----:B------:R-:W-:Y:S05]  /*13040*/  BSYNC B1 ;  /* 0x0000000000017941 */ /* 0x000fea0003800000 */
.L_x_110:
        /* <DEDUP_REMOVED lines=10> */
.L_x_113:
[----:B------:R-:W-:Y:S05]  /*130f0*/  BSYNC B1 ;  /* 0x0000000000017941 */ /* 0x000fea0003800000 */
.L_x_112:
        /* <DEDUP_REMOVED lines=10> */
.L_x_115:
[----:B------:R-:W-:Y:S05]  /*131a0*/  BSYNC B1 ;  /* 0x0000000000017941 */ /* 0x000fea0003800000 */
.L_x_114:
        /* <DEDUP_REMOVED lines=10> */
.L_x_117:
[----:B------:R-:W-:Y:S05]  /*13250*/  BSYNC B1 ;  /* 0x0000000000017941 */ /* 0x000fea0003800000 */
.L_x_116:
        /* <DEDUP_REMOVED lines=10> */
.L_x_119:
[----:B------:R-:W-:Y:S05]  /*13300*/  BSYNC B1 ;  /* 0x0000000000017941 */ /* 0x000fea0003800000 */
.L_x_118:
        /* <DEDUP_REMOVED lines=10> */
.L_x_121:
[----:B------:R-:W-:Y:S05]  /*133b0*/  BSYNC B1 ;  /* 0x0000000000017941 */ /* 0x000fea0003800000 */
.L_x_120:
[----:B--2---:R-:W2:Y:S01]  /*133c0*/  LDL.LU R23, [R1+0xbc] ;  /* 0x0000bc0001177983 */ /* 0x004ea20000300800 */
[----:B-----5:R-:W-:Y:S01]  /*133d0*/  LOP3.LUT R157, R156, 0xffffe000, RZ, 0xc0, !PT ;  /* 0xffffe0009c9d7812 */ /* 0x020fe200078ec0ff */
[----:B------:R-:W-:Y:S01]  /*133e0*/  BSSY B1, `(.L_x_122) ;  /* 0x0000009000017945 */ /* 0x000fe20003800000 */
[----:B------:R-:W-:-:S03]  /*133f0*/  ISETP.GT.AND P1, PT, R0, 0x60, P3 ;  /* 0x000000600000780c */ /* 0x000fc60001f24270 */
[----:B------:R-:W-:-:S04]  /*13400*/  FMUL R157, R157, R16 ;  /* 0x000000109d9d7220 */ /* 0x000fc80000400000 */
[----:B--2---:R-:W-:Y:S01]  /*13410*/  FFMA R157, R23, R2, R157 ;  /* 0x00000002179d7223 */ /* 0x004fe2000000009d */
[----:B------:R-:W-:-:S04]  /*13420*/  MOV R23, R156 ;  /* 0x0000009c00177202 */ /* 0x000fc80000000f00 */
[----:B------:R-:W-:-:S05]  /*13430*/  F2FP.TF32.F32.PACK_B R157, R157 ;  /* 0x0000009dff9d723e */ /* 0x000fca00024050ff */
[----:B------:R2:W-:Y:S01]  /*13440*/  @P2 STG.E desc[UR44][R6.64+0x164], R157 ;  /* 0x0001649d06002986 */ /* 0x0005e2000c10192c */
[----:B------:R-:W-:Y:S05]  /*13450*/  @!P1 BRA `(.L_x_123) ;  /* 0x0000000000049947 */ /* 0x000fea0003800000 */
[----:B------:R0:W5:Y:S02]  /*13460*/  LDG.E.LTC128B R23, desc[UR44][R10.64+0x180] ;  /* 0x0001802c0a177981 */ /* 0x000164000c1e1920 */
.L_x_123:
[----:B------:R-:W-:Y:S05]  /*13470*/  BSYNC B1 ;  /* 0x0000000000017941 */ /* 0x000fea0003800000 */
.L_x_122:
[----:B--2---:R-:W2:Y:S01]  /*13480*/  LDL.LU R157, [R1+0xc0] ;  /* 0x0000c000019d7983 */ /* 0x004ea20000300800 */
[----:B-----5:R-:W-:Y:S01]  /*13490*/  LOP3.LUT R156, R23, 0xffffe000, RZ, 0xc0, !PT ;  /* 0xffffe000179c7812 */ /* 0x020fe200078ec0ff */
        /* <DEDUP_REMOVED lines=8> */
.L_x_125:
[----:B------:R-:W-:Y:S05]  /*13520*/  BSYNC B1 ;  /* 0x0000000000017941 */ /* 0x000fea0003800000 */
.L_x_124:
        /* <DEDUP_REMOVED lines=10> */
.L_x_127:
[----:B------:R-:W-:Y:S05]  /*135d0*/  BSYNC B1 ;  /* 0x0000000000017941 */ /* 0x000fea0003800000 */
.L_x_126:
        /* <DEDUP_REMOVED lines=10> */
.L_x_129:
[----:B------:R-:W-:Y:S05]  /*13680*/  BSYNC B1 ;  /* 0x0000000000017941 */ /* 0x000fea0003800000 */
.L_x_128:
        /* <DEDUP_REMOVED lines=10> */
.L_x_131:
[----:B------:R-:W-:Y:S05]  /*13730*/  BSYNC B1 ;  /* 0x0000000000017941 */ /* 0x000fea0003800000 */
.L_x_130:
        /* <DEDUP_REMOVED lines=10> */
.L_x_133:
[----:B------:R-:W-:Y:S05]  /*137e0*/  BSYNC B1 ;  /* 0x0000000000017941 */ /* 0x000fea0003800000 */
.L_x_132:
        /* <DEDUP_REMOVED lines=10> */
.L_x_135:
[----:B------:R-:W-:Y:S05]  /*13890*/  BSYNC B1 ;  /* 0x0000000000017941 */ /* 0x000fea0003800000 */
.L_x_134:
        /* <DEDUP_REMOVED lines=10> */
.L_x_137:
[----:B------:R-:W-:Y:S05]  /*13940*/  BSYNC B1 ;  /* 0x0000000000017941 */ /* 0x000fea0003800000 */
.L_x_136:
        /* <DEDUP_REMOVED lines=10> */
.L_x_139:
[----:B------:R-:W-:Y:S05]  /*139f0*/  BSYNC B1 ;  /* 0x0000000000017941 */ /* 0x000fea0003800000 */
.L_x_138:
        /* <DEDUP_REMOVED lines=10> */
.L_x_141:
[----:B------:R-:W-:Y:S05]  /*13aa0*/  BSYNC B1 ;  /* 0x0000000000017941 */ /* 0x000fea0003800000 */
.L_x_140:
        /* <DEDUP_REMOVED lines=10> */
.L_x_143:
[----:B------:R-:W-:Y:S05]  /*13b50*/  BSYNC B1 ;  /* 0x0000000000017941 */ /* 0x000fea0003800000 */
.L_x_142:
        /* <DEDUP_REMOVED lines=10> */
.L_x_145:
[----:B------:R-:W-:Y:S05]  /*13c00*/  BSYNC B1 ;  /* 0x0000000000017941 */ /* 0x000fea0003800000 */
.L_x_144:
        /* <DEDUP_REMOVED lines=10> */
.L_x_147:
[----:B------:R-:W-:Y:S05]  /*13cb0*/  BSYNC B1 ;  /* 0x0000000000017941 */ /* 0x000fea0003800000 */
.L_x_146:
        /* <DEDUP_REMOVED lines=10> */
.L_x_149:
[----:B------:R-:W-:Y:S05]  /*13d60*/  BSYNC B1 ;  /* 0x0000000000017941 */ /* 0x000fea0003800000 */
.L_x_148:
        /* <DEDUP_REMOVED lines=10> */
.L_x_151:
[----:B------:R-:W-:Y:S05]  /*13e10*/  BSYNC B1 ;  /* 0x0000000000017941 */ /* 0x000fea0003800000 */
.L_x_150:
        /* <DEDUP_REMOVED lines=10> */
.L_x_153:
[----:B------:R-:W-:Y:S05]  /*13ec0*/  BSYNC B1 ;  /* 0x0000000000017941 */ /* 0x000fea0003800000 */
.L_x_152:
        /* <DEDUP_REMOVED lines=10> */
.L_x_155:
[----:B------:R-:W-:Y:S05]  /*13f70*/  BSYNC B1 ;  /* 0x0000000000017941 */ /* 0x000fea0003800000 */
.L_x_154:
        /* <DEDUP_REMOVED lines=10> */
.L_x_157:
[----:B------:R-:W-:Y:S05]  /*14020*/  BSYNC B1 ;  /* 0x0000000000017941 */ /* 0x000fea0003800000 */
.L_x_156:
        /* <DEDUP_REMOVED lines=10> */
.L_x_159:
[----:B------:R-:W-:Y:S05]  /*140d0*/  BSYNC B1 ;  /* 0x0000000000017941 */ /* 0x000fea0003800000 */
.L_x_158:
        /* <DEDUP_REMOVED lines=10> */
.L_x_161:
[----:B------:R-:W-:Y:S05]  /*14180*/  BSYNC B1 ;  /* 0x0000000000017941 */ /* 0x000fea0003800000 */
.L_x_160:
        /* <DEDUP_REMOVED lines=10> */
.L_x_163:
[----:B------:R-:W-:Y:S05]  /*14230*/  BSYNC B1 ;  /* 0x0000000000017941 */ /* 0x000fea0003800000 */
.L_x_162:
        /* <DEDUP_REMOVED lines=10> */
.L_x_165:
[----:B------:R-:W-:Y:S05]  /*142e0*/  BSYNC B1 ;  /* 0x0000000000017941 */ /* 0x000fea0003800000 */
.L_x_164:
        /* <DEDUP_REMOVED lines=10> */
.L_x_167:
[----:B------:R-:W-:Y:S05]  /*14390*/  BSYNC B1 ;  /* 0x0000000000017941 */ /* 0x000fea0003800000 */
.L_x_166:
        /* <DEDUP_REMOVED lines=10> */
.L_x_169:
[----:B------:R-:W-:Y:S05]  /*14440*/  BSYNC B1 ;  /* 0x0000000000017941 */ /* 0x000fea0003800000 */
.L_x_168:
        /* <DEDUP_REMOVED lines=10> */
.L_x_171:
[----:B------:R-:W-:Y:S05]  /*144f0*/  BSYNC B1 ;  /* 0x0000000000017941 */ /* 0x000fea0003800000 */
.L_x_170:
        /* <DEDUP_REMOVED lines=10> */
.L_x_173:
[----:B------:R-:W-:Y:S05]  /*145a0*/  BSYNC B1 ;  /* 0x0000000000017941 */ /* 0x000fea0003800000 */
.L_x_172:
        /* <DEDUP_REMOVED lines=10> */
.L_x_175:
[----:B------:R-:W-:Y:S05]  /*14650*/  BSYNC B1 ;  /* 0x0000000000017941 */ /* 0x000fea0003800000 */
.L_x_174:
        /* <DEDUP_REMOVED lines=10> */
.L_x_177:
[----:B------:R-:W-:Y:S05]  /*14700*/  BSYNC B1 ;  /* 0x0000000000017941 */ /* 0x000fea0003800000 */
.L_x_176:
        /* <DEDUP_REMOVED lines=10> */
.L_x_179:
[----:B------:R-:W-:Y:S05]  /*147b0*/  BSYNC B1 ;  /* 0x0000000000017941 */ /* 0x000fea0003800000 */
.L_x_178:
        /* <DEDUP_REMOVED lines=10> */
.L_x_181:
[----:B------:R-:W-:Y:S05]  /*14860*/  BSYNC B1 ;  /* 0x0000000000017941 */ /* 0x000fea0003800000 */
.L_x_180:
        /* <DEDUP_REMOVED lines=10> */
.L_x_183:
[----:B------:R-:W-:Y:S05]  /*14910*/  BSYNC B1 ;  /* 0x0000000000017941 */ /* 0x000fea0003800000 */
.L_x_182:
        /* <DEDUP_REMOVED lines=10> */
.L_x_185:
[----:B------:R-:W-:Y:S05]  /*149c0*/  BSYNC B1 ;  /* 0x0000000000017941 */ /* 0x000fea0003800000 */
.L_x_184:
        /* <DEDUP_REMOVED lines=10> */
.L_x_187:
[----:B------:R-:W-:Y:S05]  /*14a70*/  BSYNC B1 ;  /* 0x0000000000017941 */ /* 0x000fea0003800000 */
.L_x_186:
        /* <DEDUP_REMOVED lines=10> */
.L_x_189:
[----:B------:R-:W-:Y:S05]  /*14b20*/  BSYNC B1 ;  /* 0x0000000000017941 */ /* 0x000fea0003800000 */
.L_x_188:
        /* <DEDUP_REMOVED lines=10> */
.L_x_191:
[----:B------:R-:W-:Y:S05]  /*14bd0*/  BSYNC B1 ;  /* 0x0000000000017941 */ /* 0x000fea0003800000 */
.L_x_190:
        /* <DEDUP_REMOVED lines=10> */
.L_x_193:
[----:B------:R-:W-:Y:S05]  /*14c80*/  BSYNC B1 ;  /* 0x0000000000017941 */ /* 0x000fea0003800000 */
.L_x_192:
        /* <DEDUP_REMOVED lines=10> */
.L_x_195:
[----:B------:R-:W-:Y:S05]  /*14d30*/  BSYNC B1 ;  /* 0x0000000000017941 */ /* 0x000fea0003800000 */
.L_x_194:
        /* <DEDUP_REMOVED lines=10> */
.L_x_197:
[----:B------:R-:W-:Y:S05]  /*14de0*/  BSYNC B1 ;  /* 0x0000000000017941 */ /* 0x000fea0003800000 */
.L_x_196:
        /* <DEDUP_REMOVED lines=10> */
.L_x_199:
[----:B------:R-:W-:Y:S05]  /*14e90*/  BSYNC B1 ;  /* 0x0000000000017941 */ /* 0x000fea0003800000 */
.L_x_198:
        /* <DEDUP_REMOVED lines=10> */
.L_x_201:
[----:B------:R-:W-:Y:S05]  /*14f40*/  BSYNC B1 ;  /* 0x0000000000017941 */ /* 0x000fea0003800000 */
.L_x_200:
        /* <DEDUP_REMOVED lines=10> */
.L_x_203:
[----:B------:R-:W-:Y:S05]  /*14ff0*/  BSYNC B1 ;  /* 0x0000000000017941 */ /* 0x000fea0003800000 */
.L_x_202:
        /* <DEDUP_REMOVED lines=10> */
.L_x_205:
[----:B------:R-:W-:Y:S05]  /*150a0*/  BSYNC B1 ;  /* 0x0000000000017941 */ /* 0x000fea0003800000 */
.L_x_204:
        /* <DEDUP_REMOVED lines=10> */
.L_x_207:
[----:B------:R-:W-:Y:S05]  /*15150*/  BSYNC B1 ;  /* 0x0000000000017941 */ /* 0x000fea0003800000 */
.L_x_206:
        /* <DEDUP_REMOVED lines=10> */
.L_x_209:
[----:B------:R-:W-:Y:S05]  /*15200*/  BSYNC B1 ;  /* 0x0000000000017941 */ /* 0x000fea0003800000 */
.L_x_208:
        /* <DEDUP_REMOVED lines=10> */
.L_x_211:
[----:B------:R-:W-:Y:S05]  /*152b0*/  BSYNC B1 ;  /* 0x0000000000017941 */ /* 0x000fea0003800000 */
.L_x_210:
        /* <DEDUP_REMOVED lines=10> */
.L_x_213:
[----:B------:R-:W-:Y:S05]  /*15360*/  BSYNC B1 ;  /* 0x0000000000017941 */ /* 0x000fea0003800000 */
.L_x_212:
        /* <DEDUP_REMOVED lines=10> */
.L_x_215:
[----:B------:R-:W-:Y:S05]  /*15410*/  BSYNC B1 ;  /* 0x0000000000017941 */ /* 0x000fea0003800000 */
.L_x_214:
        /* <DEDUP_REMOVED lines=10> */
.L_x_217:
[----:B------:R-:W-:Y:S05]  /*154c0*/  BSYNC B1 ;  /* 0x0000000000017941 */ /* 0x000fea0003800000 */
.L_x_216:
        /* <DEDUP_REMOVED lines=10> */
.L_x_219:
[----:B------:R-:W-:Y:S05]  /*15570*/  BSYNC B1 ;  /* 0x0000000000017941 */ /* 0x000fea0003800000 */
.L_x_218:
        /* <DEDUP_REMOVED lines=10> */
.L_x_221:
[----:B------:R-:W-:Y:S05]  /*15620*/  BSYNC B1 ;  /* 0x0000000000017941 */ /* 0x000fea0003800000 */
.L_x_220:
        /* <DEDUP_REMOVED lines=10> */
.L_x_223:
[----:B------:R-:W-:Y:S05]  /*156d0*/  BSYNC B1 ;  /* 0x0000000000017941 */ /* 0x000fea0003800000 */
.L_x_222:
        /* <DEDUP_REMOVED lines=10> */
.L_x_225:
[----:B------:R-:W-:Y:S05]  /*15780*/  BSYNC B1 ;  /* 0x0000000000017941 */ /* 0x000fea0003800000 */
.L_x_224:
        /* <DEDUP_REMOVED lines=10> */
.L_x_227:
[----:B------:R-:W-:Y:S05]  /*15830*/  BSYNC B1 ;  /* 0x0000000000017941 */ /* 0x000fea0003800000 */
.L_x_226:
        /* <DEDUP_REMOVED lines=10> */
.L_x_229:
[----:B------:R-:W-:Y:S05]  /*158e0*/  BSYNC B1 ;  /* 0x0000000000017941 */ /* 0x000fea0003800000 */
.L_x_228:
        /* <DEDUP_REMOVED lines=10> */
.L_x_231:
[----:B------:R-:W-:Y:S05]  /*15990*/  BSYNC B1 ;  /* 0x0000000000017941 */ /* 0x000fea0003800000 */
.L_x_230:
        /* <DEDUP_REMOVED lines=10> */
.L_x_233:
[----:B------:R-:W-:Y:S05]  /*15a40*/  BSYNC B1 ;  /* 0x0000000000017941 */ /* 0x000fea0003800000 */
.L_x_232:
        /* <DEDUP_REMOVED lines=10> */
.L_x_235:
[----:B------:R-:W-:Y:S05]  /*15af0*/  BSYNC B1 ;  /* 0x0000000000017941 */ /* 0x000fea0003800000 */
.L_x_234:
        /* <DEDUP_REMOVED lines=10> */
.L_x_237:
[----:B------:R-:W-:Y:S05]  /*15ba0*/  BSYNC B1 ;  /* 0x0000000000017941 */ /* 0x000fea0003800000 */
.L_x_236:
        /* <DEDUP_REMOVED lines=10> */
.L_x_239:
[----:B------:R-:W-:Y:S05]  /*15c50*/  BSYNC B1 ;  /* 0x0000000000017941 */ /* 0x000fea0003800000 */
.L_x_238:
        /* <DEDUP_REMOVED lines=10> */
.L_x_241:
[----:B------:R-:W-:Y:S05]  /*15d00*/  BSYNC B1 ;  /* 0x0000000000017941 */ /* 0x000fea0003800000 */
.L_x_240:
        /* <DEDUP_REMOVED lines=10> */
.L_x_243:
[----:B------:R-:W-:Y:S05]  /*15db0*/  BSYNC B1 ;  /* 0x0000000000017941 */ /* 0x000fea0003800000 */
.L_x_242:
        /* <DEDUP_REMOVED lines=10> */
.L_x_245:
[----:B------:R-:W-:Y:S05]  /*15e60*/  BSYNC B1 ;  /* 0x0000000000017941 */ /* 0x000fea0003800000 */
.L_x_244:
        /* <DEDUP_REMOVED lines=10> */
.L_x_247:
[----:B------:R-:W-:Y:S05]  /*15f10*/  BSYNC B1 ;  /* 0x0000000000017941 */ /* 0x000fea0003800000 */
.L_x_246:
        /* <DEDUP_REMOVED lines=10> */
.L_x_249:
[----:B------:R-:W-:Y:S05]  /*15fc0*/  BSYNC B1 ;  /* 0x0000000000017941 */ /* 0x000fea0003800000 */
.L_x_248:
        /* <DEDUP_REMOVED lines=10> */
.L_x_251:
[----:B------:R-:W-:Y:S05]  /*16070*/  BSYNC B1 ;  /* 0x0000000000017941 */ /* 0x000fea0003800000 */
.L_x_250:
        /* <DEDUP_REMOVED lines=10> */
.L_x_253:
[----:B------:R-:W-:Y:S05]  /*16120*/  BSYNC B1 ;  /* 0x0000000000017941 */ /* 0x000fea0003800000 */
.L_x_252:
        /* <DEDUP_REMOVED lines=10> */
.L_x_255:
[----:B------:R-:W-:Y:S05]  /*161d0*/  BSYNC B1 ;  /* 0x0000000000017941 */ /* 0x000fea0003800000 */
.L_x_254:
        /* <DEDUP_REMOVED lines=10> */
.L_x_257:
[----:B------:R-:W-:Y:S05]  /*16280*/  BSYNC B1 ;  /* 0x0000000000017941 */ /* 0x000fea0003800000 */
.L_x_256:
        /* <DEDUP_REMOVED lines=10> */
.L_x_259:
[----:B------:R-:W-:Y:S05]  /*16330*/  BSYNC B1 ;  /* 0x0000000000017941 */ /* 0x000fea0003800000 */
.L_x_258:
        /* <DEDUP_REMOVED lines=10> */
.L_x_261:
[----:B------:R-:W-:Y:S05]  /*163e0*/  BSYNC B1 ;  /* 0x0000000000017941 */ /* 0x000fea0003800000 */
.L_x_260:
        /* <DEDUP_REMOVED lines=10> */
.L_x_263:
[----:B------:R-:W-:Y:S05]  /*16490*/  BSYNC B1 ;  /* 0x0000000000017941 */ /* 0x000fea0003800000 */
.L_x_262:
        /* <DEDUP_REMOVED lines=10> */
.L_x_265:
[----:B------:R-:W-:Y:S05]  /*16540*/  BSYNC B1 ;  /* 0x0000000000017941 */ /* 0x000fea0003800000 */
.L_x_264:
        /* <DEDUP_REMOVED lines=10> */
.L_x_267:
[----:B------:R-:W-:Y:S05]  /*165f0*/  BSYNC B1 ;  /* 0x0000000000017941 */ /* 0x000fea0003800000 */
.L_x_266:
        /* <DEDUP_REMOVED lines=10> */
.L_x_269:
[----:B------:R-:W-:Y:S05]  /*166a0*/  BSYNC B1 ;  /* 0x0000000000017941 */ /* 0x000fea0003800000 */
.L_x_268:
        /* <DEDUP_REMOVED lines=10> */
.L_x_271:
[----:B------:R-:W-:Y:S05]  /*16750*/  BSYNC B1 ;  /* 0x0000000000017941 */ /* 0x000fea0003800000 */
.L_x_270:
        /* <DEDUP_REMOVED lines=10> */
.L_x_273:
[----:B------:R-:W-:Y:S05]  /*16800*/  BSYNC B1 ;  /* 0x0000000000017941 */ /* 0x000fea0003800000 */
.L_x_272:
        /* <DEDUP_REMOVED lines=10> */
.L_x_275:
[----:B------:R-:W-:Y:S05]  /*168b0*/  BSYNC B1 ;  /* 0x0000000000017941 */ /* 0x000fea0003800000 */
.L_x_274:
        /* <DEDUP_REMOVED lines=10> */
.L_x_277:
[----:B------:R-:W-:Y:S05]  /*16960*/  BSYNC B1 ;  /* 0x0000000000017941 */ /* 0x000fea0003800000 */
.L_x_276:
[----:B01-34-:R-:W3:Y:S01]  /*16970*/  LDL.LU R10, [R1+0x1f4] ;  /* 0x0001f400010a7983 */ /* 0x01bee20000300800 */
        /* <DEDUP_REMOVED lines=9> */
.L_x_279:
[----:B------:R-:W-:Y:S05]  /*16a10*/  BSYNC B1 ;  /* 0x0000000000017941 */ /* 0x000fea0003800000 */
.L_x_278:
[----:B------:R-:W3:Y:S01]  /*16a20*/  LDL.LU R10, [R1+0x1f8] ;  /* 0x0001f800010a7983 */ /* 0x000ee20000300800 */
[----:B0----5:R-:W-:Y:S01]  /*16a30*/  LOP3.LUT R11, R23, 0xffffe000, RZ, 0xc0, !PT ;  /* 0xffffe000170b7812 */ /* 0x021fe200078ec0ff */
[----:B------:R-:W-:Y:S01]  /*16a40*/  BSSY B1, `(.L_x_280) ;  /* 0x000000b000017945 */ /* 0x000fe20003800000 */
[----:B------:R-:W-:Y:S02]  /*16a50*/  ISETP.GT.AND P1, PT, R0, 0xf9, P0 ;  /* 0x000000f90000780c */ /* 0x000fe40000724270 */
[----:B------:R-:W-:Y:S01]  /*16a60*/  IADD3 R169, P2, R3, 0x80, RZ ;  /* 0x0000008003a97810 */ /* 0x000fe20007f5e0ff */
[----:B------:R-:W-:-:S04]  /*16a70*/  FMUL R11, R11, R16 ;  /* 0x000000100b0b7220 */ /* 0x000fc80000400000 */
[----:B------:R-:W-:Y:S02]  /*16a80*/  IMAD.X R3, RZ, RZ, UR7, P2 ;  /* 0x00000007ff037e24 */ /* 0x000fe400090e06ff */
[----:B---3--:R-:W-:Y:S02]  /*16a90*/  FFMA R11, R10, R2, R11 ;  /* 0x000000020a0b7223 */ /* 0x008fe4000000000b */
[----:B------:R-:W-:-:S03]  /*16aa0*/  IMAD R10, R3, R14, RZ ;  /* 0x0000000e030a7224 */ /* 0x000fc600078e02ff */
[----:B------:R-:W-:-:S05]  /*16ab0*/  F2FP.TF32.F32.PACK_B R11, R11 ;  /* 0x0000000bff0b723e */ /* 0x000fca00024050ff */
[----:B------:R0:W-:Y:S01]  /*16ac0*/  @P4 STG.E desc[UR44][R6.64+0x3e0], R11 ;  /* 0x0003e00b06004986 */ /* 0x0001e2000c10192c */
[----:B------:R-:W-:Y:S05]  /*16ad0*/  @!P1 BRA `(.L_x_281) ;  /* 0x0000000000049947 */ /* 0x000fea0003800000 */
[----:B------:R3:W5:Y:S02]  /*16ae0*/  LDG.E.LTC128B R23, desc[UR44][R8.64+0x3e4] ;  /* 0x0003e42c08177981 */ /* 0x000764000c1e1920 */
.L_x_281:
[----:B------:R-:W-:Y:S05]  /*16af0*/  BSYNC B1 ;  /* 0x0000000000017941 */ /* 0x000fea0003800000 */
.L_x_280:
[----:B0-----:R-:W4:Y:S01]  /*16b00*/  LDL.LU R11, [R1+0x1fc] ;  /* 0x0001fc00010b7983 */ /* 0x001f220000300800 */
[----:B-----5:R-:W-:Y:S01]  /*16b10*/  LOP3.LUT R3, R23, 0xffffe000, RZ, 0xc0, !PT ;  /* 0xffffe00017037812 */ /* 0x020fe200078ec0ff */
[C---:B------:R-:W-:Y:S01]  /*16b20*/  IMAD R167, R169.reuse, R15, R10 ;  /* 0x0000000fa9a77224 */ /* 0x040fe200078e020a */
[----:B------:R-:W-:Y:S01]  /*16b30*/  ISETP.GT.AND P0, PT, R158, 0x80, PT ;  /* 0x000000809e00780c */ /* 0x000fe20003f04270 */
[----:B-1-3--:R-:W-:-:S04]  /*16b40*/  IMAD.WIDE.U32 R8, R169, R14, R20 ;  /* 0x0000000ea9087225 */ /* 0x00afc800078e0014 */
[----:B------:R-:W-:Y:S01]  /*16b50*/  FMUL R3, R3, R16 ;  /* 0x0000001003037220 */ /* 0x000fe20000400000 */
[----:B------:R-:W-:Y:S01]  /*16b60*/  ISETP.GT.AND P4, PT, R0, RZ, P0 ;  /* 0x000000ff0000720c */ /* 0x000fe20000784270 */
[----:B------:R-:W-:Y:S01]  /*16b70*/  IMAD.IADD R9, R9, 0x1, R167 ;  /* 0x0000000109097824 */ /* 0x000fe200078e02a7 */
[----:B------:R-:W-:Y:S01]  /*16b80*/  LEA R10, P2, R8, R12, 0x2 ;  /* 0x0000000c080a7211 */ /* 0x000fe200078410ff */
[----:B----4-:R-:W-:-:S03]  /*16b90*/  FFMA R15, R11, R2, R3 ;  /* 0x000000020b0f7223 */ /* 0x010fc60000000003 */
[----:B------:R-:W-:Y:S02]  /*16ba0*/  LEA.HI.X R11, R8, R13, R9, 0x2, P2 ;  /* 0x0000000d080b7211 */ /* 0x000fe400010f1409 */
[----:B------:R-:W-:-:S05]  /*16bb0*/  F2FP.TF32.F32.PACK_B R15, R15 ;  /* 0x0000000fff0f723e */ /* 0x000fca00024050ff */
[----:B------:R0:W-:Y:S04]  /*16bc0*/  @P1 STG.E desc[UR44][R6.64+0x3e4], R15 ;  /* 0x0003e40f06001986 */ /* 0x0001e8000c10192c */
[----:B------:R-:W3:Y:S01]  /*16bd0*/  @P4 LDG.E.LTC128B R23, desc[UR44][R10.64] ;  /* 0x0000002c0a174981 */ /* 0x000ee2000c1e1920 */
[----:B------:R-:W-:Y:S01]  /*16be0*/  MOV R163, UR8 ;  /* 0x0000000800a37c02 */ /* 0x000fe20008000f00 */
[----:B------:R-:W-:Y:S01]  /*16bf0*/  IMAD.WIDE.U32 R8, R169, R14, R18 ;  /* 0x0000000ea9087225 */ /* 0x000fe200078e0012 */
[----:B------:R-:W-:Y:S01]  /*16c00*/  ISETP.GT.AND P2, PT, R0, 0x1, P0 ;  /* 0x000000010000780c */ /* 0x000fe20000744270 */
[----:B------:R-:W-:Y:S02]  /*16c10*/  BSSY B1, `(.L_x_282) ;  /* 0x0000013000017945 */ /* 0x000fe40003800000 */
[----:B------:R-:W-:-:S02]  /*16c20*/  IMAD.IADD R9, R167, 0x1, R9 ;  /* 0x00000001a7097824 */ /* 0x000fc400078e0209 */
[----:B------:R-:W-:Y:S02]  /*16c30*/  IMAD.U32 R165, RZ, RZ, UR8 ;  /* 0x00000008ffa57e24 */ /* 0x000fe4000f8e00ff */
[----:B------:R-:W-:Y:S02]  /*16c40*/  IMAD.U32 R164, RZ, RZ, UR9 ;  /* 0x00000009ffa47e24 */ /* 0x000fe4000f8e00ff */
[----:B------:R-:W-:Y:S02]  /*16c50*/  IMAD.SHL.U32 R163, R163, 0x200, RZ ;  /* 0x00000200a3a37824 */ /* 0x000fe400078e00ff */
[----:B--2---:R-:W-:Y:S01]  /*16c60*/  IMAD.WIDE.U32 R156, R22, UR42, R8 ;  /* 0x0000002a169c7c25 */ /* 0x004fe2000f8e0008 */
[----:B------:R-:W-:Y:S02]  /*16c70*/  SHF.L.U64.HI R165, R165, 0x9, R164 ;  /* 0x00000009a5a57819 */ /* 0x000fe400000102a4 */
[----:B------:R-:W-:Y:S02]  /*16c80*/  IADD3 R8, P1, R163, R4, RZ ;  /* 0x00000004a3087210 */ /* 0x000fe40007f3e0ff */
[----:B0-----:R-:W-:-:S03]  /*16c90*/  LEA R6, P3, R156, R12, 0x2 ;  /* 0x0000000c9c067211 */ /* 0x001fc600078610ff */
[----:B------:R-:W-:Y:S01]  /*16ca0*/  IMAD.X R9, R165, 0x1, R5, P1 ;  /* 0x00000001a5097824 */ /* 0x000fe200008e0605 */
[----:B---3--:R-:W-:-:S05]  /*16cb0*/  LOP3.LUT R3, R23, 0xffffe000, RZ, 0xc0, !PT ;  /* 0xffffe00017037812 */ /* 0x008fca00078ec0ff */
[----:B------:R-:W-:-:S04]  /*16cc0*/  FMUL R3, R3, R16 ;  /* 0x0000001003037220 */ /* 0x000fc80000400000 */
[----:B------:R-:W-:Y:S01]  /*16cd0*/  FFMA R11, R24, R2, R3 ;  /* 0x00000002180b7223 */ /* 0x000fe20000000003 */
[----:B------:R-:W-:-:S04]  /*16ce0*/  IADD3 R3, R159, R157, RZ ;  /* 0x0000009d9f037210 */ /* 0x000fc80007ffe0ff */
[----:B------:R-:W-:Y:S02]  /*16cf0*/  F2FP.TF32.F32.PACK_B R11, R11 ;  /* 0x0000000bff0b723e */ /* 0x000fe400024050ff */
[----:B------:R-:W-:-:S03]  /*16d00*/  LEA.HI.X R7, R156, R13, R3, 0x2, P3 ;  /* 0x0000000d9c077211 */ /* 0x000fc600018f1403 */
[----:B------:R0:W-:Y:S01]  /*16d10*/  @P4 STG.E desc[UR44][R8.64], R11 ;  /* 0x0000000b08004986 */ /* 0x0001e2000c10192c */
[----:B------:R-:W-:Y:S05]  /*16d20*/  @!P2 BRA `(.L_x_283) ;  /* 0x000000000004a947 */ /* 0x000fea0003800000 */
[----:B------:R1:W5:Y:S02]  /*16d30*/  LDG.E.LTC128B R23, desc[UR44][R6.64+0x4] ;  /* 0x0000042c06177981 */ /* 0x000364000c1e1920 */
.L_x_283:
[----:B------:R-:W-:Y:S05]  /*16d40*/  BSYNC B1 ;  /* 0x0000000000017941 */ /* 0x000fea0003800000 */
.L_x_282:
[----:B-----5:R-:W-:Y:S01]  /*16d50*/  LOP3.LUT R3, R23, 0xffffe000, RZ, 0xc0, !PT ;  /* 0xffffe00017037812 */ /* 0x020fe200078ec0ff */
[----:B------:R-:W-:Y:S01]  /*16d60*/  IMAD.WIDE.U32 R14, R169, R14, R154 ;  /* 0x0000000ea90e7225 */ /* 0x000fe200078e009a */
[----:B------:R-:W-:Y:S01]  /*16d70*/  ISETP.GT.AND P1, PT, R158, 0x88, PT ;  /* 0x000000889e00780c */ /* 0x000fe20003f24270 */
[----:B------:R-:W-:Y:S02]  /*16d80*/  BSSY B1, `(.L_x_284) ;  /* 0x0000010000017945 */ /* 0x000fe40003800000 */
[----:B------:R-:W-:Y:S01]  /*16d90*/  FMUL R10, R3, R16 ;  /* 0x00000010030a7220 */ /* 0x000fe20000400000 */
[----:B------:R-:W-:Y:S01]  /*16da0*/  ISETP.GT.AND P3, PT, R0, RZ, P1 ;  /* 0x000000ff0000720c */ /* 0x000fe20000f64270 */
[----:B------:R-:W-:Y:S01]  /*16db0*/  IMAD.IADD R167, R167, 0x1, R15 ;  /* 0x00000001a7a77824 */ /* 0x000fe200078e020f */
[----:B------:R-:W-:Y:S01]  /*16dc0*/  IADD3 R152, P4, R152, R14, RZ ;  /* 0x0000000e98987210 */ /* 0x000fe20007f9e0ff */
[----:B------:R-:W-:Y:S01]  /*16dd0*/  FFMA R25, R25, R2, R10 ;  /* 0x0000000219197223 */ /* 0x000fe2000000000a */
[----:B------:R-:W-:Y:S01]  /*16de0*/  IADD3 R14, P5, R18, R14, RZ ;  /* 0x0000000e120e7210 */ /* 0x000fe20007fbe0ff */
[----:B------:R-:W-:-:S02]  /*16df0*/  IMAD.MOV.U32 R3, RZ, RZ, R23 ;  /* 0x000000ffff037224 */ /* 0x000fc400078e0017 */
[----:B------:R-:W-:Y:S01]  /*16e00*/  IMAD.X R20, R167, 0x1, R21, P4 ;  /* 0x00000001a7147824 */ /* 0x000fe200020e0615 */
[----:B------:R-:W-:Y:S02]  /*16e10*/  F2FP.TF32.F32.PACK_B R25, R25 ;  /* 0x00000019ff19723e */ /* 0x000fe400024050ff */
[C---:B------:R-:W-:Y:S02]  /*16e20*/  LEA R10, P4, R152.reuse, R12, 0x2 ;  /* 0x0000000c980a7211 */ /* 0x040fe400078810ff */
[----:B------:R-:W-:Y:S01]  /*16e30*/  IADD3.X R15, R19, R167, RZ, P5, !PT ;  /* 0x000000a7130f7210 */ /* 0x000fe20002ffe4ff */
[----:B------:R2:W-:Y:S01]  /*16e40*/  @P2 STG.E desc[UR44][R8.64+0x4], R25 ;  /* 0x0000041908002986 */ /* 0x0005e2000c10192c */
[----:B0-----:R-:W-:Y:S01]  /*16e50*/  LEA.HI.X R11, R152, R13, R20, 0x2, P4 ;  /* 0x0000000d980b7211 */ /* 0x001fe200020f1414 */
[----:B------:R-:W-:Y:S08]  /*16e60*/  @!P3 BRA `(.L_x_285) ;  /* 0x000000000004b947 */ /* 0x000ff00003800000 */
[----:B------:R0:W5:Y:S02]  /*16e70*/  LDG.E.LTC128B R3, desc[UR44][R10.64] ;  /* 0x0000002c0a037981 */ /* 0x000164000c1e1920 */
.L_x_285:
[----:B------:R-:W-:Y:S05]  /*16e80*/  BSYNC B1 ;  /* 0x0000000000017941 */ /* 0x000fea0003800000 */
.L_x_284:
[----:B0----5:R-:W-:Y:S01]  /*16e90*/  LOP3.LUT R11, R3, 0xffffe000, RZ, 0xc0, !PT ;  /* 0xffffe000030b7812 */ /* 0x021fe200078ec0ff */
[----:B------:R-:W-:Y:S01]  /*16ea0*/  IMAD.WIDE.U32 R22, R22, UR42, R14 ;  /* 0x0000002a16167c25 */ /* 0x000fe2000f8e000e */
[----:B------:R-:W-:Y:S01]  /*16eb0*/  IADD3 R10, P2, R8, R161, RZ ;  /* 0x000000a1080a7210 */ /* 0x000fe20007f5e0ff */
[----:B------:R-:W-:Y:S01]  /*16ec0*/  BSSY B1, `(.L_x_286) ;  /* 0x000000c000017945 */ /* 0x000fe20003800000 */
[----:B------:R-:W-:Y:S01]  /*16ed0*/  ISETP.GT.AND P5, PT, R0, 0x1, P1 ;  /* 0x000000010000780c */ /* 0x000fe20000fa4270 */
[----:B------:R-:W-:Y:S01]  /*16ee0*/  FMUL R11, R11, R16 ;  /* 0x000000100b0b7220 */ /* 0x000fe20000400000 */
[----:B------:R-:W-:Y:S01]  /*16ef0*/  IMAD.IADD R159, R159, 0x1, R23 ;  /* 0x000000019f9f7824 */ /* 0x000fe200078e0217 */
[----:B------:R-:W-:Y:S02]  /*16f00*/  LEA R12, P4, R22, R12, 0x2 ;  /* 0x0000000c160c7211 */ /* 0x000fe400078810ff */
[----:B------:R-:W-:Y:S01]  /*16f10*/  FFMA R15, R26, R2, R11 ;  /* 0x000000021a0f7223 */ /* 0x000fe2000000000b */
[----:B------:R-:W-:Y:S01]  /*16f20*/  IMAD.X R11, R9, 0x1, R160, P2 ;  /* 0x00000001090b7824 */ /* 0x000fe200010e06a0 */
[----:B------:R-:W-:-:S03]  /*16f30*/  LEA.HI.X R13, R22, R13, R159, 0x2, P4 ;  /* 0x0000000d160d7211 */ /* 0x000fc600020f149f */
[----:B------:R-:W-:-:S05]  /*16f40*/  F2FP.TF32.F32.PACK_B R15, R15 ;  /* 0x0000000fff0f723e */ /* 0x000fca00024050ff */
[----:B------:R0:W-:Y:S01]  /*16f50*/  @P3 STG.E desc[UR44][R10.64], R15 ;  /* 0x0000000f0a003986 */ /* 0x0001e2000c10192c */
[----:B------:R-:W-:Y:S05]  /*16f60*/  @!P5 BRA `(.L_x_287) ;  /* 0x000000000004d947 */ /* 0x000fea0003800000 */
[----:B------:R3:W5:Y:S02]  /*16f70*/  LDG.E.LTC128B R3, desc[UR44][R12.64+0x4] ;  /* 0x0000042c0c037981 */ /* 0x000764000c1e1920 */
.L_x_287:
[----:B------:R-:W-:Y:S05]  /*16f80*/  BSYNC B1 ;  /* 0x0000000000017941 */ /* 0x000fea0003800000 */
.L_x_286:
[----:B0----5:R-:W-:Y:S01]  /*16f90*/  LOP3.LUT R15, R3, 0xffffe000, RZ, 0xc0, !PT ;  /* 0xffffe000030f7812 */ /* 0x021fe200078ec0ff */
[----:B------:R-:W-:Y:S01]  /*16fa0*/  BSSY B1, `(.L_x_288) ;  /* 0x0000008000017945 */ /* 0x000fe20003800000 */
[----:B------:R-:W-:-:S03]  /*16fb0*/  ISETP.GT.AND P2, PT, R0, 0x8, P0 ;  /* 0x000000080000780c */ /* 0x000fc60000744270 */
[----:B------:R-:W-:-:S04]  /*16fc0*/  FMUL R14, R15, R16 ;  /* 0x000000100f0e7220 */ /* 0x000fc80000400000 */
[----:B------:R-:W-:-:S05]  /*16fd0*/  FFMA R27, R27, R2, R14 ;  /* 0x000000021b1b7223 */ /* 0x000fca000000000e */
[----:B------:R-:W-:-:S05]  /*16fe0*/  F2FP.TF32.F32.PACK_B R27, R27 ;  /* 0x0000001bff1b723e */ /* 0x000fca00024050ff */
[----:B------:R0:W-:Y:S01]  /*16ff0*/  @P5 STG.E desc[UR44][R10.64+0x4], R27 ;  /* 0x0000041b0a005986 */ /* 0x0001e2000c10192c */
[----:B------:R-:W-:Y:S05]  /*17000*/  @!P2 BRA `(.L_x_289) ;  /* 0x000000000004a947 */ /* 0x000fea0003800000 */
[----:B------:R4:W5:Y:S02]  /*17010*/  LDG.E.LTC128B R3, desc[UR44][R6.64+0x20] ;  /* 0x0000202c06037981 */ /* 0x000964000c1e1920 */
.L_x_289:
[----:B------:R-:W-:Y:S05]  /*17020*/  BSYNC B1 ;  /* 0x0000000000017941 */ /* 0x000fea0003800000 */
.L_x_288:
        /* <DEDUP_REMOVED lines=9> */
.L_x_291:
[----:B------:R-:W-:Y:S05]  /*170c0*/  BSYNC B1 ;  /* 0x0000000000017941 */ /* 0x000fea0003800000 */
.L_x_290:
        /* <DEDUP_REMOVED lines=9> */
.L_x_293:
[----:B------:R-:W-:Y:S05]  /*17160*/  BSYNC B1 ;  /* 0x0000000000017941 */ /* 0x000fea0003800000 */
.L_x_292:
[----:B-----5:R-:W-:Y:S01]  /*17170*/  LOP3.LUT R11, R3, 0xffffe000, RZ, 0xc0, !PT ;  /* 0xffffe000030b7812 */ /* 0x020fe200078ec0ff */
[----:B------:R-:W-:Y:S01]  /*17180*/  BSSY B1, `(.L_x_294) ;  /* 0x000000a000017945 */ /* 0x000fe20003800000 */
[----:B------:R-:W-:Y:S02]  /*17190*/  IADD3 R10, P3, R161, R8, RZ ;  /* 0x00000008a10a7210 */ /* 0x000fe40007f7e0ff */
[----:B------:R-:W-:Y:S01]  /*171a0*/  ISETP.GT.AND P2, PT, R0, 0x9, P1 ;  /* 0x000000090000780c */ /* 0x000fe20000f44270 */
[----:B------:R-:W-:-:S04]  /*171b0*/  FMUL R11, R11, R16 ;  /* 0x000000100b0b7220 */ /* 0x000fc80000400000 */
[----:B------:R-:W-:Y:S01]  /*171c0*/  FFMA R15, R30, R2, R11 ;  /* 0x000000021e0f7223 */ /* 0x000fe2000000000b */
[----:B------:R-:W-:-:S04]  /*171d0*/  IADD3.X R11, R160, R9, RZ, P3, !PT ;  /* 0x00000009a00b7210 */ /* 0x000fc80001ffe4ff */
[----:B------:R-:W-:-:S05]  /*171e0*/  F2FP.TF32.F32.PACK_B R15, R15 ;  /* 0x0000000fff0f723e */ /* 0x000fca00024050ff */
[----:B------:R0:W-:Y:S01]  /*171f0*/  @P4 STG.E desc[UR44][R10.64+0x20], R15 ;  /* 0x0000200f0a004986 */ /* 0x0001e2000c10192c */
[----:B------:R-:W-:Y:S05]  /*17200*/  @!P2 BRA `(.L_x_295) ;  /* 0x000000000004a947 */ /* 0x000fea0003800000 */
[----:B------:R0:W5:Y:S02]  /*17210*/  LDG.E.LTC128B R3, desc[UR44][R12.64+0x24] ;  /* 0x0000242c0c037981 */ /* 0x000164000c1e1920 */
.L_x_295:
[----:B------:R-:W-:Y:S05]  /*17220*/  BSYNC B1 ;  /* 0x0000000000017941 */ /* 0x000fea0003800000 */
.L_x_294:
[----:B0----5:R-:W-:Y:S01]  /*17230*/  LOP3.LUT R11, R3, 0xffffe000, RZ, 0xc0, !PT ;  /* 0xffffe000030b7812 */ /* 0x021fe200078ec0ff */
[----:B------:R-:W-:Y:S01]  /*17240*/  BSSY B1, `(.L_x_296) ;  /* 0x000000a000017945 */ /* 0x000fe20003800000 */
[----:B------:R-:W-:Y:S02]  /*17250*/  IADD3 R4, P3, P4, R161, R4, R163 ;  /* 0x00000004a1047210 */ /* 0x000fe40007c7e0a3 */
[----:B------:R-:W-:Y:S01]  /*17260*/  ISETP.GT.AND P5, PT, R0, 0x10, P0 ;  /* 0x000000100000780c */ /* 0x000fe200007a4270 */
[----:B------:R-:W-:Y:S01]  /*17270*/  FMUL R10, R11, R16 ;  /* 0x000000100b0a7220 */ /* 0x000fe20000400000 */
[----:B------:R-:W-:-:S03]  /*17280*/  IADD3.X R5, R160, R5, R165, P3, P4 ;  /* 0x00000005a0057210 */ /* 0x000fc60001fe84a5 */
[----:B------:R-:W-:-:S05]  /*17290*/  FFMA R31, R31, R2, R10 ;  /* 0x000000021f1f7223 */ /* 0x000fca000000000a */
[----:B------:R-:W-:-:S05]  /*172a0*/  F2FP.TF32.F32.PACK_B R31, R31 ;  /* 0x0000001fff1f723e */ /* 0x000fca00024050ff */
[----:B------:R0:W-:Y:S01]  /*172b0*/  @P2 STG.E desc[UR44][R4.64+0x24], R31 ;  /* 0x0000241f04002986 */ /* 0x0001e2000c10192c */
[----:B------:R-:W-:Y:S05]  /*172c0*/  @!P5 BRA `(.L_x_297) ;  /* 0x000000000004d947 */ /* 0x000fea0003800000 */
[----:B------:R0:W5:Y:S02]  /*172d0*/  LDG.E.LTC128B R3, desc[UR44][R6.64+0x40] ;  /* 0x0000402c06037981 */ /* 0x000164000c1e1920 */
.L_x_297:
[----:B------:R-:W-:Y:S05]  /*172e0*/  BSYNC B1 ;  /* 0x0000000000017941 */ /* 0x000fea0003800000 */
.L_x_296:
[----:B-----5:R-:W-:Y:S01]  /*172f0*/  LOP3.LUT R11, R3, 0xffffe000, RZ, 0xc0, !PT ;  /* 0xffffe000030b7812 */ /* 0x020fe200078ec0ff */
        /* <DEDUP_REMOVED lines=8> */
.L_x_299:
[----:B------:R-:W-:Y:S05]  /*17380*/  BSYNC B1 ;  /* 0x0000000000017941 */ /* 0x000fea0003800000 */
.L_x_298:
        /* <DEDUP_REMOVED lines=9> */
.L_x_301:
[----:B------:R-:W-:Y:S05]  /*17420*/  BSYNC B1 ;  /* 0x0000000000017941 */ /* 0x000fea0003800000 */
.L_x_300:
        /* <DEDUP_REMOVED lines=9> */
.L_x_303:
[----:B------:R-:W-:Y:S05]  /*174c0*/  BSYNC B1 ;  /* 0x0000000000017941 */ /* 0x000fea0003800000 */
.L_x_302:
        /* <DEDUP_REMOVED lines=9> */
.L_x_305:
[----:B------:R-:W-:Y:S05]  /*17560*/  BSYNC B1 ;  /* 0x0000000000017941 */ /* 0x000fea0003800000 */
.L_x_304:
        /* <DEDUP_REMOVED lines=9> */
.L_x_307:
[----:B------:R-:W-:Y:S05]  /*17600*/  BSYNC B1 ;  /* 0x0000000000017941 */ /* 0x000fea0003800000 */
.L_x_306:
        /* <DEDUP_REMOVED lines=9> */
.L_x_309:
[----:B------:R-:W-:Y:S05]  /*176a0*/  BSYNC B1 ;  /* 0x0000000000017941 */ /* 0x000fea0003800000 */
.L_x_308:
        /* <DEDUP_REMOVED lines=9> */
.L_x_311:
[----:B------:R-:W-:Y:S05]  /*17740*/  BSYNC B1 ;  /* 0x0000000000017941 */ /* 0x000fea0003800000 */
.L_x_310:
        /* <DEDUP_REMOVED lines=9> */
.L_x_313:
[----:B------:R-:W-:Y:S05]  /*177e0*/  BSYNC B1 ;  /* 0x0000000000017941 */ /* 0x000fea0003800000 */
.L_x_312:
        /* <DEDUP_REMOVED lines=9> */
.L_x_315:
[----:B------:R-:W-:Y:S05]  /*17880*/  BSYNC B1 ;  /* 0x0000000000017941 */ /* 0x000fea0003800000 */
.L_x_314:
        /* <DEDUP_REMOVED lines=9> */
.L_x_317:
[----:B------:R-:W-:Y:S05]  /*17920*/  BSYNC B1 ;  /* 0x0000000000017941 */ /* 0x000fea0003800000 */
.L_x_316:
        /* <DEDUP_REMOVED lines=9> */
.L_x_319:
[----:B------:R-:W-:Y:S05]  /*179c0*/  BSYNC B1 ;  /* 0x0000000000017941 */ /* 0x000fea0003800000 */
.L_x_318:
        /* <DEDUP_REMOVED lines=9> */
.L_x_321:
[----:B------:R-:W-:Y:S05]  /*17a60*/  BSYNC B1 ;  /* 0x0000000000017941 */ /* 0x000fea0003800000 */
.L_x_320:
        /* <DEDUP_REMOVED lines=9> */
.L_x_323:
[----:B------:R-:W-:Y:S05]  /*17b00*/  BSYNC B1 ;  /* 0x0000000000017941 */ /* 0x000fea0003800000 */
.L_x_322:
        /* <DEDUP_REMOVED lines=9> */
.L_x_325:
[----:B------:R-:W-:Y:S05]  /*17ba0*/  BSYNC B1 ;  /* 0x0000000000017941 */ /* 0x000fea0003800000 */
.L_x_324:
        /* <DEDUP_REMOVED lines=9> */
.L_x_327:
[----:B------:R-:W-:Y:S05]  /*17c40*/  BSYNC B1 ;  /* 0x0000000000017941 */ /* 0x000fea0003800000 */
.L_x_326:
        /* <DEDUP_REMOVED lines=9> */
.L_x_329:
[----:B------:R-:W-:Y:S05]  /*17ce0*/  BSYNC B1 ;  /* 0x0000000000017941 */ /* 0x000fea0003800000 */
.L_x_328:
        /* <DEDUP_REMOVED lines=9> */
.L_x_331:
[----:B------:R-:W-:Y:S05]  /*17d80*/  BSYNC B1 ;  /* 0x0000000000017941 */ /* 0x000fea0003800000 */
.L_x_330:
        /* <DEDUP_REMOVED lines=9> */
.L_x_333:
[----:B------:R-:W-:Y:S05]  /*17e20*/  BSYNC B1 ;  /* 0x0000000000017941 */ /* 0x000fea0003800000 */
.L_x_332:
        /* <DEDUP_REMOVED lines=9> */
.L_x_335:
[----:B------:R-:W-:Y:S05]  /*17ec0*/  BSYNC B1 ;  /* 0x0000000000017941 */ /* 0x000fea0003800000 */
.L_x_334:
        /* <DEDUP_REMOVED lines=9> */
.L_x_337:
[----:B------:R-:W-:Y:S05]  /*17f60*/  BSYNC B1 ;  /* 0x0000000000017941 */ /* 0x000fea0003800000 */
.L_x_336:
        /* <DEDUP_REMOVED lines=9> */
.L_x_339:
[----:B------:R-:W-:Y:S05]  /*18000*/  BSYNC B1 ;  /* 0x0000000000017941 */ /* 0x000fea0003800000 */
.L_x_338:
        /* <DEDUP_REMOVED lines=9> */
.L_x_341:
[----:B------:R-:W-:Y:S05]  /*180a0*/  BSYNC B1 ;  /* 0x0000000000017941 */ /* 0x000fea0003800000 */
.L_x_340:
        /* <DEDUP_REMOVED lines=9> */
.L_x_343:
[----:B------:R-:W-:Y:S05]  /*18140*/  BSYNC B1 ;  /* 0x0000000000017941 */ /* 0x000fea0003800000 */
.L_x_342:
        /* <DEDUP_REMOVED lines=9> */
.L_x_345:
[----:B------:R-:W-:Y:S05]  /*181e0*/  BSYNC B1 ;  /* 0x0000000000017941 */ /* 0x000fea0003800000 */
.L_x_344:
        /* <DEDUP_REMOVED lines=9> */
.L_x_347:
[----:B------:R-:W-:Y:S05]  /*18280*/  BSYNC B1 ;  /* 0x0000000000017941 */ /* 0x000fea0003800000 */
.L_x_346:
        /* <DEDUP_REMOVED lines=9> */
.L_x_349:
[----:B------:R-:W-:Y:S05]  /*18320*/  BSYNC B1 ;  /* 0x0000000000017941 */ /* 0x000fea0003800000 */
.L_x_348:
        /* <DEDUP_REMOVED lines=9> */
.L_x_351:
[----:B------:R-:W-:Y:S05]  /*183c0*/  BSYNC B1 ;  /* 0x0000000000017941 */ /* 0x000fea0003800000 */
.L_x_350:
        /* <DEDUP_REMOVED lines=9> */
.L_x_353:
[----:B------:R-:W-:Y:S05]  /*18460*/  BSYNC B1 ;  /* 0x0000000000017941 */ /* 0x000fea0003800000 */
.L_x_352:
        /* <DEDUP_REMOVED lines=9> */
.L_x_355:
[----:B------:R-:W-:Y:S05]  /*18500*/  BSYNC B1 ;  /* 0x0000000000017941 */ /* 0x000fea0003800000 */
.L_x_354:
        /* <DEDUP_REMOVED lines=9> */
.L_x_357:
[----:B------:R-:W-:Y:S05]  /*185a0*/  BSYNC B1 ;  /* 0x0000000000017941 */ /* 0x000fea0003800000 */
.L_x_356:
        /* <DEDUP_REMOVED lines=9> */
.L_x_359:
[----:B------:R-:W-:Y:S05]  /*18640*/  BSYNC B1 ;  /* 0x0000000000017941 */ /* 0x000fea0003800000 */
.L_x_358:
        /* <DEDUP_REMOVED lines=9> */
.L_x_361:
[----:B------:R-:W-:Y:S05]  /*186e0*/  BSYNC B1 ;  /* 0x0000000000017941 */ /* 0x000fea0003800000 */
.L_x_360:
        /* <DEDUP_REMOVED lines=9> */
.L_x_363:
[----:B------:R-:W-:Y:S05]  /*18780*/  BSYNC B1 ;  /* 0x0000000000017941 */ /* 0x000fea0003800000 */
.L_x_362:
        /* <DEDUP_REMOVED lines=9> */
.L_x_365:
[----:B------:R-:W-:Y:S05]  /*18820*/  BSYNC B1 ;  /* 0x0000000000017941 */ /* 0x000fea0003800000 */
.L_x_364:
        /* <DEDUP_REMOVED lines=9> */
.L_x_367:
[----:B------:R-:W-:Y:S05]  /*188c0*/  BSYNC B1 ;  /* 0x0000000000017941 */ /* 0x000fea0003800000 */
.L_x_366:
        /* <DEDUP_REMOVED lines=9> */
.L_x_369:
[----:B------:R-:W-:Y:S05]  /*18960*/  BSYNC B1 ;  /* 0x0000000000017941 */ /* 0x000fea0003800000 */
.L_x_368:
        /* <DEDUP_REMOVED lines=9> */
.L_x_371:
[----:B------:R-:W-:Y:S05]  /*18a00*/  BSYNC B1 ;  /* 0x0000000000017941 */ /* 0x000fea0003800000 */
.L_x_370:
        /* <DEDUP_REMOVED lines=9> */
.L_x_373:
[----:B------:R-:W-:Y:S05]  /*18aa0*/  BSYNC B1 ;  /* 0x0000000000017941 */ /* 0x000fea0003800000 */
.L_x_372:
        /* <DEDUP_REMOVED lines=9> */
.L_x_375:
[----:B------:R-:W-:Y:S05]  /*18b40*/  BSYNC B1 ;  /* 0x0000000000017941 */ /* 0x000fea0003800000 */
.L_x_374:
        /* <DEDUP_REMOVED lines=9> */
.L_x_377:
[----:B------:R-:W-:Y:S05]  /*18be0*/  BSYNC B1 ;  /* 0x0000000000017941 */ /* 0x000fea0003800000 */
.L_x_376:
        /* <DEDUP_REMOVED lines=9> */
.L_x_379:
[----:B------:R-:W-:Y:S05]  /*18c80*/  BSYNC B1 ;  /* 0x0000000000017941 */ /* 0x000fea0003800000 */
.L_x_378:
        /* <DEDUP_REMOVED lines=9> */
.L_x_381:
[----:B------:R-:W-:Y:S05]  /*18d20*/  BSYNC B1 ;  /* 0x0000000000017941 */ /* 0x000fea0003800000 */
.L_x_380:
        /* <DEDUP_REMOVED lines=9> */
.L_x_383:
[----:B------:R-:W-:Y:S05]  /*18dc0*/  BSYNC B1 ;  /* 0x0000000000017941 */ /* 0x000fea0003800000 */
.L_x_382:
        /* <DEDUP_REMOVED lines=9> */
.L_x_385:
[----:B------:R-:W-:Y:S05]  /*18e60*/  BSYNC B1 ;  /* 0x0000000000017941 */ /* 0x000fea0003800000 */
.L_x_384:
        /* <DEDUP_REMOVED lines=9> */
.L_x_387:
[----:B------:R-:W-:Y:S05]  /*18f00*/  BSYNC B1 ;  /* 0x0000000000017941 */ /* 0x000fea0003800000 */
.L_x_386:
        /* <DEDUP_REMOVED lines=9> */
.L_x_389:
[----:B------:R-:W-:Y:S05]  /*18fa0*/  BSYNC B1 ;  /* 0x0000000000017941 */ /* 0x000fea0003800000 */
.L_x_388:
        /* <DEDUP_REMOVED lines=9> */
.L_x_391:
[----:B------:R-:W-:Y:S05]  /*19040*/  BSYNC B1 ;  /* 0x0000000000017941 */ /* 0x000fea0003800000 */
.L_x_390:
        /* <DEDUP_REMOVED lines=9> */
.L_x_393:
[----:B------:R-:W-:Y:S05]  /*190e0*/  BSYNC B1 ;  /* 0x0000000000017941 */ /* 0x000fea0003800000 */
.L_x_392:
        /* <DEDUP_REMOVED lines=9> */
.L_x_395:
[----:B------:R-:W-:Y:S05]  /*19180*/  BSYNC B1 ;  /* 0x0000000000017941 */ /* 0x000fea0003800000 */
.L_x_394:
        /* <DEDUP_REMOVED lines=9> */
.L_x_397:
[----:B------:R-:W-:Y:S05]  /*19220*/  BSYNC B1 ;  /* 0x0000000000017941 */ /* 0x000fea0003800000 */
.L_x_396:
        /* <DEDUP_REMOVED lines=9> */
.L_x_399:
[----:B------:R-:W-:Y:S05]  /*192c0*/  BSYNC B1 ;  /* 0x0000000000017941 */ /* 0x000fea0003800000 */
.L_x_398:
        /* <DEDUP_REMOVED lines=9> */
.L_x_401:
[----:B------:R-:W-:Y:S05]  /*19360*/  BSYNC B1 ;  /* 0x0000000000017941 */ /* 0x000fea0003800000 */
.L_x_400:
        /* <DEDUP_REMOVED lines=9> */
.L_x_403:
[----:B------:R-:W-:Y:S05]  /*19400*/  BSYNC B1 ;  /* 0x0000000000017941 */ /* 0x000fea0003800000 */
.L_x_402:
        /* <DEDUP_REMOVED lines=9> */
.L_x_405:
[----:B------:R-:W-:Y:S05]  /*194a0*/  BSYNC B1 ;  /* 0x0000000000017941 */ /* 0x000fea0003800000 */
.L_x_404:
        /* <DEDUP_REMOVED lines=9> */
.L_x_407:
[----:B------:R-:W-:Y:S05]  /*19540*/  BSYNC B1 ;  /* 0x0000000000017941 */ /* 0x000fea0003800000 */
.L_x_406:
        /* <DEDUP_REMOVED lines=9> */
.L_x_409:
[----:B------:R-:W-:Y:S05]  /*195e0*/  BSYNC B1 ;  /* 0x0000000000017941 */ /* 0x000fea0003800000 */
.L_x_408:
        /* <DEDUP_REMOVED lines=9> */
.L_x_411:
[----:B------:R-:W-:Y:S05]  /*19680*/  BSYNC B1 ;  /* 0x0000000000017941 */ /* 0x000fea0003800000 */
.L_x_410:
        /* <DEDUP_REMOVED lines=9> */
.L_x_413:
[----:B------:R-:W-:Y:S05]  /*19720*/  BSYNC B1 ;  /* 0x0000000000017941 */ /* 0x000fea0003800000 */
.L_x_412:
        /* <DEDUP_REMOVED lines=9> */
.L_x_415:
[----:B------:R-:W-:Y:S05]  /*197c0*/  BSYNC B1 ;  /* 0x0000000000017941 */ /* 0x000fea0003800000 */
.L_x_414:
        /* <DEDUP_REMOVED lines=9> */
.L_x_417:
[----:B------:R-:W-:Y:S05]  /*19860*/  BSYNC B1 ;  /* 0x0000000000017941 */ /* 0x000fea0003800000 */
.L_x_416:
        /* <DEDUP_REMOVED lines=9> */
.L_x_419:
[----:B------:R-:W-:Y:S05]  /*19900*/  BSYNC B1 ;  /* 0x0000000000017941 */ /* 0x000fea0003800000 */
.L_x_418:
        /* <DEDUP_REMOVED lines=9> */
.L_x_421:
[----:B------:R-:W-:Y:S05]  /*199a0*/  BSYNC B1 ;  /* 0x0000000000017941 */ /* 0x000fea0003800000 */
.L_x_420:
        /* <DEDUP_REMOVED lines=9> */
.L_x_423:
[----:B------:R-:W-:Y:S05]  /*19a40*/  BSYNC B1 ;  /* 0x0000000000017941 */ /* 0x000fea0003800000 */
.L_x_422:
        /* <DEDUP_REMOVED lines=9> */
.L_x_425:
[----:B------:R-:W-:Y:S05]  /*19ae0*/  BSYNC B1 ;  /* 0x0000000000017941 */ /* 0x000fea0003800000 */
.L_x_424:
        /* <DEDUP_REMOVED lines=9> */
.L_x_427:
[----:B------:R-:W-:Y:S05]  /*19b80*/  BSYNC B1 ;  /* 0x0000000000017941 */ /* 0x000fea0003800000 */
.L_x_426:
        /* <DEDUP_REMOVED lines=9> */
.L_x_429:
[----:B------:R-:W-:Y:S05]  /*19c20*/  BSYNC B1 ;  /* 0x0000000000017941 */ /* 0x000fea0003800000 */
.L_x_428:
        /* <DEDUP_REMOVED lines=9> */
.L_x_431:
[----:B------:R-:W-:Y:S05]  /*19cc0*/  BSYNC B1 ;  /* 0x0000000000017941 */ /* 0x000fea0003800000 */
.L_x_430:
        /* <DEDUP_REMOVED lines=9> */
.L_x_433:
[----:B------:R-:W-:Y:S05]  /*19d60*/  BSYNC B1 ;  /* 0x0000000000017941 */ /* 0x000fea0003800000 */
.L_x_432:
        /* <DEDUP_REMOVED lines=9> */
.L_x_435:
[----:B------:R-:W-:Y:S05]  /*19e00*/  BSYNC B1 ;  /* 0x0000000000017941 */ /* 0x000fea0003800000 */
.L_x_434:
        /* <DEDUP_REMOVED lines=9> */
.L_x_437:
[----:B------:R-:W-:Y:S05]  /*19ea0*/  BSYNC B1 ;  /* 0x0000000000017941 */ /* 0x000fea0003800000 */
.L_x_436:
        /* <DEDUP_REMOVED lines=9> */
.L_x_439:
[----:B------:R-:W-:Y:S05]  /*19f40*/  BSYNC B1 ;  /* 0x0000000000017941 */ /* 0x000fea0003800000 */
.L_x_438:
        /* <DEDUP_REMOVED lines=9> */
.L_x_441:
[----:B------:R-:W-:Y:S05]  /*19fe0*/  BSYNC B1 ;  /* 0x0000000000017941 */ /* 0x000fea0003800000 */
.L_x_440:
        /* <DEDUP_REMOVED lines=9> */
.L_x_443:
[----:B------:R-:W-:Y:S05]  /*1a080*/  BSYNC B1 ;  /* 0x0000000000017941 */ /* 0x000fea0003800000 */
.L_x_442:
        /* <DEDUP_REMOVED lines=9> */
.L_x_445:
[----:B------:R-:W-:Y:S05]  /*1a120*/  BSYNC B1 ;  /* 0x0000000000017941 */ /* 0x000fea0003800000 */
.L_x_444:
        /* <DEDUP_REMOVED lines=9> */
.L_x_447:
[----:B------:R-:W-:Y:S05]  /*1a1c0*/  BSYNC B1 ;  /* 0x0000000000017941 */ /* 0x000fea0003800000 */
.L_x_446:
        /* <DEDUP_REMOVED lines=9> */
.L_x_449:
[----:B------:R-:W-:Y:S05]  /*1a260*/  BSYNC B1 ;  /* 0x0000000000017941 */ /* 0x000fea0003800000 */
.L_x_448:
        /* <DEDUP_REMOVED lines=9> */
.L_x_451:
[----:B------:R-:W-:Y:S05]  /*1a300*/  BSYNC B1 ;  /* 0x0000000000017941 */ /* 0x000fea0003800000 */
.L_x_450:
        /* <DEDUP_REMOVED lines=9> */
.L_x_453:
[----:B------:R-:W-:Y:S05]  /*1a3a0*/  BSYNC B1 ;  /* 0x0000000000017941 */ /* 0x000fea0003800000 */
.L_x_452:
        /* <DEDUP_REMOVED lines=9> */
.L_x_455:
[----:B------:R-:W-:Y:S05]  /*1a440*/  BSYNC B1 ;  /* 0x0000000000017941 */ /* 0x000fea0003800000 */
.L_x_454:
        /* <DEDUP_REMOVED lines=9> */
.L_x_457:
[----:B------:R-:W-:Y:S05]  /*1a4e0*/  BSYNC B1 ;  /* 0x0000000000017941 */ /* 0x000fea0003800000 */
.L_x_456:
        /* <DEDUP_REMOVED lines=9> */
.L_x_459:
[----:B------:R-:W-:Y:S05]  /*1a580*/  BSYNC B1 ;  /* 0x0000000000017941 */ /* 0x000fea0003800000 */
.L_x_458:
        /* <DEDUP_REMOVED lines=9> */
.L_x_461:
[----:B------:R-:W-:Y:S05]  /*1a620*/  BSYNC B1 ;  /* 0x0000000000017941 */ /* 0x000fea0003800000 */
.L_x_460:
        /* <DEDUP_REMOVED lines=9> */
.L_x_463:
[----:B------:R-:W-:Y:S05]  /*1a6c0*/  BSYNC B1 ;  /* 0x0000000000017941 */ /* 0x000fea0003800000 */
.L_x_462:
        /* <DEDUP_REMOVED lines=9> */
.L_x_465:
[----:B------:R-:W-:Y:S05]  /*1a760*/  BSYNC B1 ;  /* 0x0000000000017941 */ /* 0x000fea0003800000 */
.L_x_464:
        /* <DEDUP_REMOVED lines=9> */
.L_x_467:
[----:B------:R-:W-:Y:S05]  /*1a800*/  BSYNC B1 ;  /* 0x0000000000017941 */ /* 0x000fea0003800000 */
.L_x_466:
        /* <DEDUP_REMOVED lines=9> */
.L_x_469:
[----:B------:R-:W-:Y:S05]  /*1a8a0*/  BSYNC B1 ;  /* 0x0000000000017941 */ /* 0x000fea0003800000 */
.L_x_468:
        /* <DEDUP_REMOVED lines=9> */
.L_x_471:
[----:B------:R-:W-:Y:S05]  /*1a940*/  BSYNC B1 ;  /* 0x0000000000017941 */ /* 0x000fea0003800000 */
.L_x_470:
        /* <DEDUP_REMOVED lines=9> */
.L_x_473:
[----:B------:R-:W-:Y:S05]  /*1a9e0*/  BSYNC B1 ;  /* 0x0000000000017941 */ /* 0x000fea0003800000 */
.L_x_472:
        /* <DEDUP_REMOVED lines=9> */
.L_x_475:
[----:B------:R-:W-:Y:S05]  /*1aa80*/  BSYNC B1 ;  /* 0x0000000000017941 */ /* 0x000fea0003800000 */
.L_x_474:
        /* <DEDUP_REMOVED lines=9> */
.L_x_477:
[----:B------:R-:W-:Y:S05]  /*1ab20*/  BSYNC B1 ;  /* 0x0000000000017941 */ /* 0x000fea0003800000 */
.L_x_476:
        /* <DEDUP_REMOVED lines=9> */
.L_x_479:
[----:B------:R-:W-:Y:S05]  /*1abc0*/  BSYNC B1 ;  /* 0x0000000000017941 */ /* 0x000fea0003800000 */
.L_x_478:
        /* <DEDUP_REMOVED lines=9> */
.L_x_481:
[----:B------:R-:W-:Y:S05]  /*1ac60*/  BSYNC B1 ;  /* 0x0000000000017941 */ /* 0x000fea0003800000 */
.L_x_480:
        /* <DEDUP_REMOVED lines=9> */
.L_x_483:
[----:B------:R-:W-:Y:S05]  /*1ad00*/  BSYNC B1 ;  /* 0x0000000000017941 */ /* 0x000fea0003800000 */
.L_x_482:
        /* <DEDUP_REMOVED lines=9> */
.L_x_485:
[----:B------:R-:W-:Y:S05]  /*1ada0*/  BSYNC B1 ;  /* 0x0000000000017941 */ /* 0x000fea0003800000 */
.L_x_484:
        /* <DEDUP_REMOVED lines=9> */
.L_x_487:
[----:B------:R-:W-:Y:S05]  /*1ae40*/  BSYNC B1 ;  /* 0x0000000000017941 */ /* 0x000fea0003800000 */
.L_x_486:
        /* <DEDUP_REMOVED lines=9> */
.L_x_489:
[----:B------:R-:W-:Y:S05]  /*1aee0*/  BSYNC B1 ;  /* 0x0000000000017941 */ /* 0x000fea0003800000 */
.L_x_488:
        /* <DEDUP_REMOVED lines=9> */
.L_x_491:
[----:B------:R-:W-:Y:S05]  /*1af80*/  BSYNC B1 ;  /* 0x0000000000017941 */ /* 0x000fea0003800000 */
.L_x_490:
        /* <DEDUP_REMOVED lines=9> */
.L_x_493:
[----:B------:R-:W-:Y:S05]  /*1b020*/  BSYNC B1 ;  /* 0x0000000000017941 */ /* 0x000fea0003800000 */
.L_x_492:
        /* <DEDUP_REMOVED lines=9> */
.L_x_495:
[----:B------:R-:W-:Y:S05]  /*1b0c0*/  BSYNC B1 ;  /* 0x0000000000017941 */ /* 0x000fea0003800000 */
.L_x_494:
        /* <DEDUP_REMOVED lines=9> */
.L_x_497:
[----:B------:R-:W-:Y:S05]  /*1b160*/  BSYNC B1 ;  /* 0x0000000000017941 */ /* 0x000fea0003800000 */
.L_x_496:
        /* <DEDUP_REMOVED lines=9> */
.L_x_499:
[----:B------:R-:W-:Y:S05]  /*1b200*/  BSYNC B1 ;  /* 0x0000000000017941 */ /* 0x000fea0003800000 */
.L_x_498:
        /* <DEDUP_REMOVED lines=9> */
.L_x_501:
[----:B------:R-:W-:Y:S05]  /*1b2a0*/  BSYNC B1 ;  /* 0x0000000000017941 */ /* 0x000fea0003800000 */
.L_x_500:
        /* <DEDUP_REMOVED lines=9> */
.L_x_503:
[----:B------:R-:W-:Y:S05]  /*1b340*/  BSYNC B1 ;  /* 0x0000000000017941 */ /* 0x000fea0003800000 */
.L_x_502:
        /* <DEDUP_REMOVED lines=9> */
.L_x_505:
[----:B------:R-:W-:Y:S05]  /*1b3e0*/  BSYNC B1 ;  /* 0x0000000000017941 */ /* 0x000fea0003800000 */
.L_x_504:
        /* <DEDUP_REMOVED lines=9> */
.L_x_507:
[----:B------:R-:W-:Y:S05]  /*1b480*/  BSYNC B1 ;  /* 0x0000000000017941 */ /* 0x000fea0003800000 */
.L_x_506:
        /* <DEDUP_REMOVED lines=9> */
.L_x_509:
[----:B------:R-:W-:Y:S05]  /*1b520*/  BSYNC B1 ;  /* 0x0000000000017941 */ /* 0x000fea0003800000 */
.L_x_508:
        /* <DEDUP_REMOVED lines=9> */
.L_x_511:
[----:B------:R-:W-:Y:S05]  /*1b5c0*/  BSYNC B1 ;  /* 0x0000000000017941 */ /* 0x000fea0003800000 */
.L_x_510:
        /* <DEDUP_REMOVED lines=9> */
.L_x_513:
[----:B------:R-:W-:Y:S05]  /*1b660*/  BSYNC B1 ;  /* 0x0000000000017941 */ /* 0x000fea0003800000 */
.L_x_512:
        /* <DEDUP_REMOVED lines=9> */
.L_x_515:
[----:B------:R-:W-:Y:S05]  /*1b700*/  BSYNC B1 ;  /* 0x0000000000017941 */ /* 0x000fea0003800000 */
.L_x_514:
        /* <DEDUP_REMOVED lines=9> */
.L_x_517:
[----:B------:R-:W-:Y:S05]  /*1b7a0*/  BSYNC B1 ;  /* 0x0000000000017941 */ /* 0x000fea0003800000 */
.L_x_516:
        /* <DEDUP_REMOVED lines=9> */
.L_x_519:
[----:B------:R-:W-:Y:S05]  /*1b840*/  BSYNC B1 ;  /* 0x0000000000017941 */ /* 0x000fea0003800000 */
.L_x_518:
        /* <DEDUP_REMOVED lines=9> */
.L_x_521:
[----:B------:R-:W-:Y:S05]  /*1b8e0*/  BSYNC B1 ;  /* 0x0000000000017941 */ /* 0x000fea0003800000 */
.L_x_520:
        /* <DEDUP_REMOVED lines=9> */
.L_x_523:
[----:B------:R-:W-:Y:S05]  /*1b980*/  BSYNC B1 ;  /* 0x0000000000017941 */ /* 0x000fea0003800000 */
.L_x_522:
        /* <DEDUP_REMOVED lines=9> */
.L_x_525:
[----:B------:R-:W-:Y:S05]  /*1ba20*/  BSYNC B1 ;  /* 0x0000000000017941 */ /* 0x000fea0003800000 */
.L_x_524:
        /* <DEDUP_REMOVED lines=9> */
.L_x_527:
[----:B------:R-:W-:Y:S05]  /*1bac0*/  BSYNC B1 ;  /* 0x0000000000017941 */ /* 0x000fea0003800000 */
.L_x_526:
        /* <DEDUP_REMOVED lines=9> */
.L_x_529:
[----:B------:R-:W-:Y:S05]  /*1bb60*/  BSYNC B1 ;  /* 0x0000000000017941 */ /* 0x000fea0003800000 */
.L_x_528:
        /* <DEDUP_REMOVED lines=9> */
.L_x_531:
[----:B------:R-:W-:Y:S05]  /*1bc00*/  BSYNC B1 ;  /* 0x0000000000017941 */ /* 0x000fea0003800000 */
.L_x_530:
[----:B01--45:R-:W-:Y:S01]  /*1bc10*/  LOP3.LUT R7, R3, 0xffffe000, RZ, 0xc0, !PT ;  /* 0xffffe00003077812 */ /* 0x033fe200078ec0ff */
        /* <DEDUP_REMOVED lines=8> */
.L_x_533:
[----:B------:R-:W-:Y:S05]  /*1bca0*/  BSYNC B1 ;  /* 0x0000000000017941 */ /* 0x000fea0003800000 */
.L_x_532:
        /* <DEDUP_REMOVED lines=9> */
.L_x_535:
[----:B------:R-:W-:Y:S05]  /*1bd40*/  BSYNC B1 ;  /* 0x0000000000017941 */ /* 0x000fea0003800000 */
.L_x_534:
[----:B------:R-:W-:Y:S05]  /*1bd50*/  @!P1 BRA `(.L_x_536) ;  /* 0x00000050004c9947 */ /* 0x000fea0003800000 */
[----:B-----5:R-:W-:-:S05]  /*1bd60*/  LOP3.LUT R3, R3, 0xffffe000, RZ, 0xc0, !PT ;  /* 0xffffe00003037812 */ /* 0x020fca00078ec0ff */
[----:B------:R-:W-:-:S04]  /*1bd70*/  FMUL R0, R3, R16 ;  /* 0x0000001003007220 */ /* 0x000fc80000400000 */
[----:B------:R-:W-:-:S05]  /*1bd80*/  FFMA R151, R151, R2, R0 ;  /* 0x0000000297977223 */ /* 0x000fca0000000000 */
[----:B------:R-:W-:-:S05]  /*1bd90*/  F2FP.TF32.F32.PACK_B R151, R151 ;  /* 0x00000097ff97723e */ /* 0x000fca00024050ff */
[----:B------:R0:W-:Y:S01]  /*1bda0*/  STG.E desc[UR44][R4.64+0x3e4], R151 ;  /* 0x0003e49704007986 */ /* 0x0001e2000c10192c */
[----:B------:R-:W-:Y:S05]  /*1bdb0*/  BRA `(.L_x_536) ;  /* 0x0000005000347947 */ /* 0x000fea0003800000 */
.L_x_29:
[----:B------:R-:W2:Y:S01]  /*1bdc0*/  LDL.LU R3, [R1] ;  /* 0x0000000001037983 */ /* 0x000ea20000300800 */
[----:B------:R-:W-:-:S03]  /*1bdd0*/  ULDC.64 UR4, c[0x0][0x5c0] ;  /* 0x0001700000047ab9 */ /* 0x000fc60000000a00 */
[----:B------:R-:W3:Y:S04]  /*1bde0*/  LDL.LU R9, [R1+0x8] ;  /* 0x0000080001097983 */ /* 0x000ee80000300800 */
[----:B------:R-:W4:Y:S04]  /*1bdf0*/  LDL.LU R8, [R1+0x54] ;  /* 0x0000540001087983 */ /* 0x000f280000300800 */
[----:B------:R-:W5:Y:S04]  /*1be00*/  LDL.LU R235, [R1+0x8c] ;  /* 0x00008c0001eb7983 */ /* 0x000f680000300800 */
        /* <DEDUP_REMOVED lines=91> */
[----:B------:R-:W5:Y:S01]  /*1c3c0*/  LDL.LU R12, [R1+0x1fc] ;  /* 0x0001fc00010c7983 */ /* 0x000f620000300800 */
[----:B--2---:R-:W-:Y:S01]  /*1c3d0*/  FMUL R3, R3, R2 ;  /* 0x0000000203037220 */ /* 0x004fe20000400000 */
[----:B------:R-:W-:-:S02]  /*1c3e0*/  LEA R4, P0, R6, UR4, 0x2 ;  /* 0x0000000406047c11 */ /* 0x000fc4000f8010ff */
[----:B------:R-:W2:Y:S02]  /*1c3f0*/  LDL.LU R7, [R1+0x4] ;  /* 0x0000040001077983 */ /* 0x000ea40000300800 */
[----:B------:R-:W-:Y:S02]  /*1c400*/  LEA.HI.X R5, R6, UR5, R10, 0x2, P0 ;  /* 0x0000000506057c11 */ /* 0x000fe400080f140a */
[----:B------:R-:W-:Y:S01]  /*1c410*/  F2FP.TF32.F32.PACK_B R3, R3 ;  /* 0x00000003ff03723e */ /* 0x000fe200024050ff */
[----:B------:R-:W5:Y:S01]  /*1c420*/  LDL.LU R10, [R1+0x5c] ;  /* 0x00005c00010a7983 */ /* 0x000f620000300800 */
[----:B------:R-:W-:-:S03]  /*1c430*/  ISETP.GT.AND P0, PT, R0, 0x1, P3 ;  /* 0x000000010000780c */ /* 0x000fc60001f04270 */
[----:B------:R2:W-:Y:S01]  /*1c440*/  @P1 STG.E desc[UR44][R4.64], R3 ;  /* 0x0000000304001986 */ /* 0x0005e2000c10192c */
[----:B------:R-:W-:Y:S01]  /*1c450*/  ISETP.GT.AND P2, PT, R158, 0x8, PT ;  /* 0x000000089e00780c */ /* 0x000fe20003f44270 */
[----:B--2---:R-:W-:-:S05]  /*1c460*/  FMUL R3, R7, R2 ;  /* 0x0000000207037220 */ /* 0x004fca0000400000 */
[----:B------:R-:W-:-:S05]  /*1c470*/  F2FP.TF32.F32.PACK_B R3, R3 ;  /* 0x00000003ff03723e */ /* 0x000fca00024050ff */
[----:B------:R0:W-:Y:S04]  /*1c480*/  @P0 STG.E desc[UR44][R4.64+0x4], R3 ;  /* 0x0000040304000986 */ /* 0x0001e8000c10192c */
[----:B0-----:R-:W2:Y:S01]  /*1c490*/  LDL.LU R3, [R1+0xc] ;  /* 0x00000c0001037983 */ /* 0x001ea20000300800 */
[----:B------:R-:W-:Y:S01]  /*1c4a0*/  USHF.L.U32 UR5, UR8, 0x5, URZ ;  /* 0x0000000508057899 */ /* 0x000fe2000800063f */
[----:B------:R-:W-:Y:S01]  /*1c4b0*/  ISETP.GT.AND P0, PT, R0, RZ, P2 ;  /* 0x000000ff0000720c */ /* 0x000fe20001704270 */
[----:B------:R-:W-:Y:S01]  /*1c4c0*/  USHF.L.U64.HI UR4, UR8, 0x5, UR9 ;  /* 0x0000000508047899 */ /* 0x000fe20008010209 */
[----:B---3--:R-:W-:-:S03]  /*1c4d0*/  FMUL R9, R9, R2 ;  /* 0x0000000209097220 */ /* 0x008fc60000400000 */
[----:B------:R-:W-:Y:S02]  /*1c4e0*/  IADD3 R6, P1, R4, UR5, RZ ;  /* 0x0000000504067c10 */ /* 0x000fe4000ff3e0ff */
[----:B------:R-:W-:Y:S02]  /*1c4f0*/  F2FP.TF32.F32.PACK_B R9, R9 ;  /* 0x00000009ff09723e */ /* 0x000fe400024050ff */
[----:B------:R-:W-:-:S05]  /*1c500*/  IADD3.X R7, R5, UR4, RZ, P1, !PT ;  /* 0x0000000405077c10 */ /* 0x000fca0008ffe4ff */
[----:B------:R0:W-:Y:S01]  /*1c510*/  @P0 STG.E desc[UR44][R6.64], R9 ;  /* 0x0000000906000986 */ /* 0x0001e2000c10192c */
[----:B------:R-:W-:-:S03]  /*1c520*/  ISETP.GT.AND P0, PT, R0, 0x1, P2 ;  /* 0x000000010000780c */ /* 0x000fc60001704270 */
[----:B0-----:R-:W3:Y:S01]  /*1c530*/  LDL.LU R9, [R1+0x60] ;  /* 0x0000600001097983 */ /* 0x001ee20000300800 */
[----:B--2---:R-:W-:-:S05]  /*1c540*/  FMUL R3, R3, R2 ;  /* 0x0000000203037220 */ /* 0x004fca0000400000 */
[----:B------:R-:W-:-:S05]  /*1c550*/  F2FP.TF32.F32.PACK_B R3, R3 ;  /* 0x00000003ff03723e */ /* 0x000fca00024050ff */
[----:B------:R0:W-:Y:S04]  /*1c560*/  @P0 STG.E desc[UR44][R6.64+0x4], R3 ;  /* 0x0000040306000986 */ /* 0x0001e8000c10192c */
[----:B0-----:R-:W2:Y:S01]  /*1c570*/  LDL.LU R3, [R1+0x10] ;  /* 0x0000100001037983 */ /* 0x001ea20000300800 */
[----:B------:R-:W-:Y:S01]  /*1c580*/  ISETP.GT.AND P0, PT, R0, 0x8, P3 ;  /* 0x000000080000780c */ /* 0x000fe20001f04270 */
[----:B--2---:R-:W-:-:S05]  /*1c590*/  FMUL R3, R3, R2 ;  /* 0x0000000203037220 */ /* 0x004fca0000400000 */
[----:B------:R-:W-:-:S07]  /*1c5a0*/  F2FP.TF32.F32.PACK_B R3, R3 ;  /* 0x00000003ff03723e */ /* 0x000fce00024050ff */
        /* <DEDUP_REMOVED lines=82> */
[C---:B------:R-:W-:Y:S02]  /*1cad0*/  ISETP.GT.AND P1, PT, R0.reuse, 0x29, P3 ;  /* 0x000000290000780c */ /* 0x040fe40001f24270 */
[----:B------:R-:W-:Y:S01]  /*1cae0*/  ISETP.GT.AND P0, PT, R0, 0x28, P2 ;  /* 0x000000280000780c */ /* 0x000fe20001704270 */
[----:B----4-:R-:W-:-:S05]  /*1caf0*/  FMUL R8, R8, R2 ;  /* 0x0000000208087220 */ /* 0x010fca0000400000 */
[----:B------:R-:W-:-:S05]  /*1cb00*/  F2FP.TF32.F32.PACK_B R8, R8 ;  /* 0x00000008ff08723e */ /* 0x000fca00024050ff */
[----:B------:R0:W-:Y:S04]  /*1cb10*/  @P1 STG.E desc[UR44][R4.64+0xa4], R8 ;  /* 0x0000a40804001986 */ /* 0x0001e8000c10192c */
[----:B0-----:R-:W4:Y:S01]  /*1cb20*/  LDL.LU R8, [R1+0x68] ;  /* 0x0000680001087983 */ /* 0x001f220000300800 */
[----:B--2---:R-:W-:-:S05]  /*1cb30*/  FMUL R3, R3, R2 ;  /* 0x0000000203037220 */ /* 0x004fca0000400000 */
[----:B------:R-:W-:-:S05]  /*1cb40*/  F2FP.TF32.F32.PACK_B R3, R3 ;  /* 0x00000003ff03723e */ /* 0x000fca00024050ff */
[----:B------:R0:W-:Y:S04]  /*1cb50*/  @P0 STG.E desc[UR44][R6.64+0xa0], R3 ;  /* 0x0000a00306000986 */ /* 0x0001e8000c10192c */
[----:B0-----:R-:W2:Y:S01]  /*1cb60*/  LDL.LU R3, [R1+0x64] ;  /* 0x0000640001037983 */ /* 0x001ea20000300800 */
[C---:B------:R-:W-:Y:S02]  /*1cb70*/  ISETP.GT.AND P1, PT, R0.reuse, 0x29, P2 ;  /* 0x000000290000780c */ /* 0x040fe40001724270 */
[----:B------:R-:W-:Y:S01]  /*1cb80*/  ISETP.GT.AND P4, PT, R0, 0x30, P3 ;  /* 0x000000300000780c */ /* 0x000fe20001f84270 */
[-C--:B-----5:R-:W-:Y:S01]  /*1cb90*/  FMUL R10, R10, R2.reuse ;  /* 0x000000020a0a7220 */ /* 0x0a0fe20000400000 */
[C---:B------:R-:W-:Y:S01]  /*1cba0*/  ISETP.GT.AND P5, PT, R0.reuse, 0x31, P3 ;  /* 0x000000310000780c */ /* 0x040fe20001fa4270 */
[-C--:B---3--:R-:W-:Y:S01]  /*1cbb0*/  FMUL R9, R9, R2.reuse ;  /* 0x0000000209097220 */ /* 0x088fe20000400000 */
[----:B------:R-:W-:Y:S01]  /*1cbc0*/  ISETP.GT.AND P0, PT, R0, 0x30, P2 ;  /* 0x000000300000780c */ /* 0x000fe20001704270 */
[----:B----4-:R-:W-:Y:S01]  /*1cbd0*/  FMUL R8, R8, R2 ;  /* 0x0000000208087220 */ /* 0x010fe20000400000 */
[----:B------:R-:W-:-:S02]  /*1cbe0*/  F2FP.TF32.F32.PACK_B R10, R10 ;  /* 0x0000000aff0a723e */ /* 0x000fc400024050ff */
[----:B------:R-:W-:Y:S02]  /*1cbf0*/  F2FP.TF32.F32.PACK_B R9, R9 ;  /* 0x00000009ff09723e */ /* 0x000fe400024050ff */
[----:B------:R-:W-:Y:S01]  /*1cc00*/  F2FP.TF32.F32.PACK_B R8, R8 ;  /* 0x00000008ff08723e */ /* 0x000fe200024050ff */
[----:B------:R0:W-:Y:S04]  /*1cc10*/  @P1 STG.E desc[UR44][R6.64+0xa4], R10 ;  /* 0x0000a40a06001986 */ /* 0x0001e8000c10192c */
[----:B------:R1:W-:Y:S04]  /*1cc20*/  @P4 STG.E desc[UR44][R4.64+0xc0], R9 ;  /* 0x0000c00904004986 */ /* 0x0003e8000c10192c */
[----:B0-----:R-:W3:Y:S04]  /*1cc30*/  LDL.LU R10, [R1+0x78] ;  /* 0x00007800010a7983 */ /* 0x001ee80000300800 */
[----:B-1----:R-:W4:Y:S01]  /*1cc40*/  LDL.LU R9, [R1+0x74] ;  /* 0x0000740001097983 */ /* 0x002f220000300800 */
[----:B--2---:R-:W-:-:S05]  /*1cc50*/  FMUL R3, R3, R2 ;  /* 0x0000000203037220 */ /* 0x004fca0000400000 */
[----:B------:R-:W-:-:S05]  /*1cc60*/  F2FP.TF32.F32.PACK_B R3, R3 ;  /* 0x00000003ff03723e */ /* 0x000fca00024050ff */
[----:B------:R0:W-:Y:S04]  /*1cc70*/  @P5 STG.E desc[UR44][R4.64+0xc4], R3 ;  /* 0x0000c40304005986 */ /* 0x0001e8000c10192c */
[----:B------:R1:W-:Y:S04]  /*1cc80*/  @P0 STG.E desc[UR44][R6.64+0xc0], R8 ;  /* 0x0000c00806000986 */ /* 0x0003e8000c10192c */
[----:B0-----:R-:W2:Y:S04]  /*1cc90*/  LDL.LU R3, [R1+0x6c] ;  /* 0x00006c0001037983 */ /* 0x001ea80000300800 */
[----:B-1----:R-:W5:Y:S01]  /*1cca0*/  LDL.LU R8, [R1+0x70] ;  /* 0x0000700001087983 */ /* 0x002f620000300800 */
[----:B------:R-:W-:-:S02]  /*1ccb0*/  ISETP.GT.AND P1, PT, R0, 0x31, P2 ;  /* 0x000000310000780c */ /* 0x000fc40001724270 */
[C---:B------:R-:W-:Y:S02]  /*1ccc0*/  ISETP.GT.AND P4, PT, R0.reuse, 0x38, P3 ;  /* 0x000000380000780c */ /* 0x040fe40001f84270 */
[C---:B------:R-:W-:Y:S02]  /*1ccd0*/  ISETP.GT.AND P5, PT, R0.reuse, 0x39, P3 ;  /* 0x000000390000780c */ /* 0x040fe40001fa4270 */
[----:B------:R-:W-:Y:S01]  /*1cce0*/  ISETP.GT.AND P0, PT, R0, 0x38, P2 ;  /* 0x000000380000780c */ /* 0x000fe20001704270 */
[-C--:B----4-:R-:W-:Y:S01]  /*1ccf0*/  FMUL R9, R9, R2.reuse ;  /* 0x0000000209097220 */ /* 0x090fe20000400000 */
[----:B---3--:R-:W-:-:S04]  /*1cd00*/  FMUL R10, R10, R2 ;  /* 0x000000020a0a7220 */ /* 0x008fc80000400000 */
[----:B------:R-:W-:Y:S02]  /*1cd10*/  F2FP.TF32.F32.PACK_B R9, R9 ;  /* 0x00000009ff09723e */ /* 0x000fe400024050ff */
[----:B------:R-:W-:Y:S01]  /*1cd20*/  F2FP.TF32.F32.PACK_B R10, R10 ;  /* 0x0000000aff0a723e */ /* 0x000fe200024050ff */
[-C--:B--2---:R-:W-:Y:S01]  /*1cd30*/  FMUL R3, R3, R2.reuse ;  /* 0x0000000203037220 */ /* 0x084fe20000400000 */
[----:B-----5:R-:W-:-:S04]  /*1cd40*/  FMUL R8, R8, R2 ;  /* 0x0000000208087220 */ /* 0x020fc80000400000 */
[----:B------:R-:W-:Y:S02]  /*1cd50*/  F2FP.TF32.F32.PACK_B R3, R3 ;  /* 0x00000003ff03723e */ /* 0x000fe400024050ff */
[----:B------:R-:W-:-:S03]  /*1cd60*/  F2FP.TF32.F32.PACK_B R8, R8 ;  /* 0x00000008ff08723e */ /* 0x000fc600024050ff */
[----:B------:R0:W-:Y:S04]  /*1cd70*/  @P1 STG.E desc[UR44][R6.64+0xc4], R3 ;  /* 0x0000c40306001986 */ /* 0x0001e8000c10192c */
[----:B------:R1:W-:Y:S04]  /*1cd80*/  @P4 STG.E desc[UR44][R4.64+0xe0], R8 ;  /* 0x0000e00804004986 */ /* 0x0003e8000c10192c */
[----:B0-----:R-:W2:Y:S04]  /*1cd90*/  LDL.LU R3, [R1+0x7c] ;  /* 0x00007c0001037983 */ /* 0x001ea80000300800 */
[----:B-1----:R-:W3:Y:S04]  /*1cda0*/  LDL.LU R8, [R1+0x80] ;  /* 0x0000800001087983 */ /* 0x002ee80000300800 */
[----:B------:R0:W-:Y:S04]  /*1cdb0*/  @P5 STG.E desc[UR44][R4.64+0xe4], R9 ;  /* 0x0000e40904005986 */ /* 0x0001e8000c10192c */
[----:B------:R1:W-:Y:S04]  /*1cdc0*/  @P0 STG.E desc[UR44][R6.64+0xe0], R10 ;  /* 0x0000e00a06000986 */ /* 0x0003e8000c10192c */
[----:B0-----:R-:W4:Y:S04]  /*1cdd0*/  LDL.LU R9, [R1+0x84] ;  /* 0x0000840001097983 */ /* 0x001f280000300800 */
[----:B-1----:R-:W5:Y:S01]  /*1cde0*/  LDL.LU R10, [R1+0x88] ;  /* 0x00008800010a7983 */ /* 0x002f620000300800 */
[----:B------:R-:W-:-:S02]  /*1cdf0*/  ISETP.GT.AND P1, PT, R0, 0x39, P2 ;  /* 0x000000390000780c */ /* 0x000fc40001724270 */
[C---:B------:R-:W-:Y:S02]  /*1ce00*/  ISETP.GT.AND P4, PT, R0.reuse, 0x40, P3 ;  /* 0x000000400000780c */ /* 0x040fe40001f84270 */
[C---:B------:R-:W-:Y:S02]  /*1ce10*/  ISETP.GT.AND P5, PT, R0.reuse, 0x41, P3 ;  /* 0x000000410000780c */ /* 0x040fe40001fa4270 */
[----:B------:R-:W-:Y:S01]  /*1ce20*/  ISETP.GT.AND P0, PT, R0, 0x40, P2 ;  /* 0x000000400000780c */ /* 0x000fe20001704270 */
[-C--:B------:R-:W-:Y:S01]  /*1ce30*/  FMUL R11, R11, R2.reuse ;  /* 0x000000020b0b7220 */ /* 0x080fe20000400000 */
[----:B------:R-:W-:-:S04]  /*1ce40*/  FMUL R13, R13, R2 ;  /* 0x000000020d0d7220 */ /* 0x000fc80000400000 */
[----:B------:R-:W-:Y:S02]  /*1ce50*/  F2FP.TF32.F32.PACK_B R11, R11 ;  /* 0x0000000bff0b723e */ /* 0x000fe400024050ff */
[----:B------:R-:W-:Y:S01]  /*1ce60*/  F2FP.TF32.F32.PACK_B R13, R13 ;  /* 0x0000000dff0d723e */ /* 0x000fe200024050ff */
[----:B------:R-:W-:-:S05]  /*1ce70*/  FMUL R15, R15, R2 ;  /* 0x000000020f0f7220 */ /* 0x000fca0000400000 */
[----:B------:R-:W-:Y:S01]  /*1ce80*/  F2FP.TF32.F32.PACK_B R15, R15 ;  /* 0x0000000fff0f723e */ /* 0x000fe200024050ff */
[----:B------:R-:W-:-:S05]  /*1ce90*/  FMUL R19, R19, R2 ;  /* 0x0000000213137220 */ /* 0x000fca0000400000 */
[----:B------:R-:W-:Y:S01]  /*1cea0*/  F2FP.TF32.F32.PACK_B R19, R19 ;  /* 0x00000013ff13723e */ /* 0x000fe200024050ff */
[-C--:B--2---:R-:W-:Y:S01]  /*1ceb0*/  FMUL R3, R3, R2.reuse ;  /* 0x0000000203037220 */ /* 0x084fe20000400000 */
[----:B---3--:R-:W-:-:S04]  /*1cec0*/  FMUL R8, R8, R2 ;  /* 0x0000000208087220 */ /* 0x008fc80000400000 */
[----:B------:R-:W-:Y:S02]  /*1ced0*/  F2FP.TF32.F32.PACK_B R3, R3 ;  /* 0x00000003ff03723e */ /* 0x000fe400024050ff */
[----:B------:R-:W-:-:S03]  /*1cee0*/  F2FP.TF32.F32.PACK_B R8, R8 ;  /* 0x00000008ff08723e */ /* 0x000fc600024050ff */
[----:B------:R0:W-:Y:S01]  /*1cef0*/  @P1 STG.E desc[UR44][R6.64+0xe4], R3 ;  /* 0x0000e40306001986 */ /* 0x0001e2000c10192c */
[----:B------:R-:W-:-:S03]  /*1cf00*/  ISETP.GT.AND P1, PT, R0, 0x41, P2 ;  /* 0x000000410000780c */ /* 0x000fc60001724270 */
[----:B------:R1:W-:Y:S01]  /*1cf10*/  @P4 STG.E desc[UR44][R4.64+0x100], R8 ;  /* 0x0001000804004986 */ /* 0x0003e2000c10192c */
[----:B------:R-:W-:Y:S01]  /*1cf20*/  ISETP.GT.AND P4, PT, R0, 0x48, P3 ;  /* 0x000000480000780c */ /* 0x000fe20001f84270 */
[-C--:B----4-:R-:W-:Y:S01]  /*1cf30*/  FMUL R9, R9, R2.reuse ;  /* 0x0000000209097220 */ /* 0x090fe20000400000 */
[-C--:B0-----:R-:W-:Y:S01]  /*1cf40*/  FMUL R3, R235, R2.reuse ;  /* 0x00000002eb037220 */ /* 0x081fe20000400000 */
[-C--:B-----5:R-:W-:Y:S01]  /*1cf50*/  FMUL R10, R10, R2.reuse ;  /* 0x000000020a0a7220 */ /* 0x0a0fe20000400000 */
[----:B-1----:R-:W-:Y:S02]  /*1cf60*/  FMUL R8, R234, R2 ;  /* 0x00000002ea087220 */ /* 0x002fe40000400000 */
[----:B------:R-:W-:Y:S02]  /*1cf70*/  F2FP.TF32.F32.PACK_B R9, R9 ;  /* 0x00000009ff09723e */ /* 0x000fe400024050ff */
[----:B------:R-:W-:Y:S02]  /*1cf80*/  F2FP.TF32.F32.PACK_B R10, R10 ;  /* 0x0000000aff0a723e */ /* 0x000fe400024050ff */
[----:B------:R-:W-:-:S02]  /*1cf90*/  F2FP.TF32.F32.PACK_B R3, R3 ;  /* 0x00000003ff03723e */ /* 0x000fc400024050ff */
[----:B------:R-:W-:Y:S01]  /*1cfa0*/  F2FP.TF32.F32.PACK_B R8, R8 ;  /* 0x00000008ff08723e */ /* 0x000fe200024050ff */
[----:B------:R0:W-:Y:S01]  /*1cfb0*/  @P5 STG.E desc[UR44][R4.64+0x104], R9 ;  /* 0x0001040904005986 */ /* 0x0001e2000c10192c */
[----:B------:R-:W-:-:S03]  /*1cfc0*/  ISETP.GT.AND P5, PT, R0, 0x49, P3 ;  /* 0x000000490000780c */ /* 0x000fc60001fa4270 */
[----:B------:R1:W-:Y:S01]  /*1cfd0*/  @P0 STG.E desc[UR44][R6.64+0x100], R10 ;  /* 0x0001000a06000986 */ /* 0x0003e2000c10192c */
[----:B------:R-:W-:-:S03]  /*1cfe0*/  ISETP.GT.AND P0, PT, R0, 0x48, P2 ;  /* 0x000000480000780c */ /* 0x000fc60001704270 */
[----:B------:R2:W-:Y:S01]  /*1cff0*/  @P1 STG.E desc[UR44][R6.64+0x104], R3 ;  /* 0x0001040306001986 */ /* 0x0005e2000c10192c */
[----:B------:R-:W-:-:S03]  /*1d000*/  ISETP.GT.AND P1, PT, R0, 0x49, P2 ;  /* 0x000000490000780c */ /* 0x000fc60001724270 */
[----:B------:R-:W-:Y:S01]  /*1d010*/  @P4 STG.E desc[UR44][R4.64+0x120], R8 ;  /* 0x0001200804004986 */ /* 0x000fe2000c10192c */
[-C--:B0-----:R-:W-:Y:S01]  /*1d020*/  FMUL R9, R233, R2.reuse ;  /* 0x00000002e9097220 */ /* 0x081fe20000400000 */
[----:B------:R-:W-:Y:S01]  /*1d030*/  ISETP.GT.AND P4, PT, R0, 0x50, P3 ;  /* 0x000000500000780c */ /* 0x000fe20001f84270 */
[----:B-1----:R-:W-:-:S03]  /*1d040*/  FMUL R10, R232, R2 ;  /* 0x00000002e80a7220 */ /* 0x002fc60000400000 */
[----:B------:R-:W-:Y:S02]  /*1d050*/  F2FP.TF32.F32.PACK_B R9, R9 ;  /* 0x00000009ff09723e */ /* 0x000fe400024050ff */
[----:B------:R-:W-:-:S03]  /*1d060*/  F2FP.TF32.F32.PACK_B R10, R10 ;  /* 0x0000000aff0a723e */ /* 0x000fc600024050ff */
[----:B------:R0:W-:Y:S01]  /*1d070*/  @P5 STG.E desc[UR44][R4.64+0x124], R9 ;  /* 0x0001240904005986 */ /* 0x0001e2000c10192c */
[----:B------:R-:W-:-:S03]  /*1d080*/  ISETP.GT.AND P5, PT, R0, 0x51, P3 ;  /* 0x000000510000780c */ /* 0x000fc60001fa4270 */
[----:B------:R-:W-:Y:S01]  /*1d090*/  @P0 STG.E desc[UR44][R6.64+0x120], R10 ;  /* 0x0001200a06000986 */ /* 0x000fe2000c10192c */
[----:B------:R-:W-:-:S03]  /*1d0a0*/  ISETP.GT.AND P0, PT, R0, 0x50, P2 ;  /* 0x000000500000780c */ /* 0x000fc60001704270 */
[----:B------:R1:W-:Y:S01]  /*1d0b0*/  @P1 STG.E desc[UR44][R6.64+0x124], R11 ;  /* 0x0001240b06001986 */ /* 0x0003e2000c10192c */
[C---:B------:R-:W-:Y:S01]  /*1d0c0*/  ISETP.GT.AND P1, PT, R0.reuse, 0x51, P2 ;  /* 0x000000510000780c */ /* 0x040fe20001724270 */
[-C--:B--2---:R-:W-:Y:S02]  /*1d0d0*/  FMUL R3, R231, R2.reuse ;  /* 0x00000002e7037220 */ /* 0x084fe40000400000 */
[----:B------:R2:W-:Y:S01]  /*1d0e0*/  @P4 STG.E desc[UR44][R4.64+0x140], R13 ;  /* 0x0001400d04004986 */ /* 0x0005e2000c10192c */
[----:B------:R-:W-:Y:S01]  /*1d0f0*/  ISETP.GT.AND P4, PT, R0, 0x58, P3 ;  /* 0x000000580000780c */ /* 0x000fe20001f84270 */
[-C--:B0-----:R-:W-:Y:S01]  /*1d100*/  FMUL R9, R230, R2.reuse ;  /* 0x00000002e6097220 */ /* 0x081fe20000400000 */
[----:B------:R-:W-:Y:S01]  /*1d110*/  F2FP.TF32.F32.PACK_B R3, R3 ;  /* 0x00000003ff03723e */ /* 0x000fe200024050ff */
[----:B-1----:R-:W-:-:S03]  /*1d120*/  FMUL R11, R229, R2 ;  /* 0x00000002e50b7220 */ /* 0x002fc60000400000 */
[----:B------:R-:W-:Y:S01]  /*1d130*/  F2FP.TF32.F32.PACK_B R9, R9 ;  /* 0x00000009ff09723e */ /* 0x000fe200024050ff */
[----:B------:R-:W-:Y:S01]  /*1d140*/  @P5 STG.E desc[UR44][R4.64+0x144], R15 ;  /* 0x0001440f04005986 */ /* 0x000fe2000c10192c */
[----:B------:R-:W-:-:S03]  /*1d150*/  F2FP.TF32.F32.PACK_B R11, R11 ;  /* 0x0000000bff0b723e */ /* 0x000fc600024050ff */
[----:B------:R0:W-:Y:S01]  /*1d160*/  @P0 STG.E desc[UR44][R6.64+0x140], R3 ;  /* 0x0001400306000986 */ /* 0x0001e2000c10192c */
[C---:B------:R-:W-:Y:S02]  /*1d170*/  ISETP.GT.AND P5, PT, R0.reuse, 0x59, P3 ;  /* 0x000000590000780c */ /* 0x040fe40001fa4270 */
[C---:B------:R-:W-:Y:S01]  /*1d180*/  ISETP.GT.AND P0, PT, R0.reuse, 0x58, P2 ;  /* 0x000000580000780c */ /* 0x040fe20001704270 */
[----:B------:R1:W-:Y:S01]  /*1d190*/  @P1 STG.E desc[UR44][R6.64+0x144], R9 ;  /* 0x0001440906001986 */ /* 0x0003e2000c10192c */
[----:B------:R-:W-:Y:S01]  /*1d1a0*/  ISETP.GT.AND P1, PT, R0, 0x59, P2 ;  /* 0x000000590000780c */ /* 0x000fe20001724270 */
[-C--:B--2---:R-:W-:Y:S02]  /*1d1b0*/  FMUL R13, R228, R2.reuse ;  /* 0x00000002e40d7220 */ /* 0x084fe40000400000 */
[----:B------:R2:W-:Y:S01]  /*1d1c0*/  @P4 STG.E desc[UR44][R4.64+0x160], R11 ;  /* 0x0001600b04004986 */ /* 0x0005e2000c10192c */
[----:B------:R-:W-:Y:S01]  /*1d1d0*/  ISETP.GT.AND P4, PT, R0, 0x60, P3 ;  /* 0x000000600000780c */ /* 0x000fe20001f84270 */
[-C--:B0-----:R-:W-:Y:S01]  /*1d1e0*/  FMUL R3, R227, R2.reuse ;  /* 0x00000002e3037220 */ /* 0x081fe20000400000 */
[----:B------:R-:W-:Y:S01]  /*1d1f0*/  F2FP.TF32.F32.PACK_B R13, R13 ;  /* 0x0000000dff0d723e */ /* 0x000fe200024050ff */
[----:B-1----:R-:W-:-:S03]  /*1d200*/  FMUL R9, R226, R2 ;  /* 0x00000002e2097220 */ /* 0x002fc60000400000 */
[----:B------:R-:W-:Y:S01]  /*1d210*/  F2FP.TF32.F32.PACK_B R3, R3 ;  /* 0x00000003ff03723e */ /* 0x000fe200024050ff */
[----:B------:R0:W-:Y:S01]  /*1d220*/  @P5 STG.E desc[UR44][R4.64+0x164], R13 ;  /* 0x0001640d04005986 */ /* 0x0001e2000c10192c */
[----:B------:R-:W-:-:S03]  /*1d230*/  F2FP.TF32.F32.PACK_B R9, R9 ;  /* 0x00000009ff09723e */ /* 0x000fc600024050ff */
[----:B------:R-:W-:Y:S01]  /*1d240*/  @P0 STG.E desc[UR44][R6.64+0x160], R19 ;  /* 0x0001601306000986 */ /* 0x000fe2000c10192c */
[C---:B------:R-:W-:Y:S02]  /*1d250*/  ISETP.GT.AND P5, PT, R0.reuse, 0x61, P3 ;  /* 0x000000610000780c */ /* 0x040fe40001fa4270 */
[C---:B------:R-:W-:Y:S01]  /*1d260*/  ISETP.GT.AND P0, PT, R0.reuse, 0x60, P2 ;  /* 0x000000600000780c */ /* 0x040fe20001704270 */
[----:B------:R1:W-:Y:S01]  /*1d270*/  @P1 STG.E desc[UR44][R6.64+0x164], R3 ;  /* 0x0001640306001986 */ /* 0x0003e2000c10192c */
[C---:B------:R-:W-:Y:S01]  /*1d280*/  ISETP.GT.AND P1, PT, R0.reuse, 0x61, P2 ;  /* 0x000000610000780c */ /* 0x040fe20001724270 */
[-C--:B--2---:R-:W-:Y:S02]  /*1d290*/  FMUL R11, R225, R2.reuse ;  /* 0x00000002e10b7220 */ /* 0x084fe40000400000 */
[----:B------:R2:W-:Y:S01]  /*1d2a0*/  @P4 STG.E desc[UR44][R4.64+0x180], R9 ;  /* 0x0001800904004986 */ /* 0x0005e2000c10192c */
[----:B------:R-:W-:Y:S01]  /*1d2b0*/  ISETP.GT.AND P4, PT, R0, 0x68, P3 ;  /* 0x000000680000780c */ /* 0x000fe20001f84270 */
[-C--:B------:R-:W-:Y:S01]  /*1d2c0*/  FMUL R15, R224, R2.reuse ;  /* 0x00000002e00f7220 */ /* 0x080fe20000400000 */
[-C--:B0-----:R-:W-:Y:S01]  /*1d2d0*/  FMUL R13, R223, R2.reuse ;  /* 0x00000002df0d7220 */ /* 0x081fe20000400000 */
[----:B------:R-:W-:Y:S01]  /*1d2e0*/  F2FP.TF32.F32.PACK_B R11, R11 ;  /* 0x0000000bff0b723e */ /* 0x000fe200024050ff */
[----:B-1----:R-:W-:-:S02]  /*1d2f0*/  FMUL R3, R222, R2 ;  /* 0x00000002de037220 */ /* 0x002fc40000400000 */
[----:B------:R-:W-:Y:S02]  /*1d300*/  F2FP.TF32.F32.PACK_B R15, R15 ;  /* 0x0000000fff0f723e */ /* 0x000fe400024050ff */
[----:B------:R-:W-:Y:S02]  /*1d310*/  F2FP.TF32.F32.PACK_B R13, R13 ;  /* 0x0000000dff0d723e */ /* 0x000fe400024050ff */
[----:B------:R-:W-:Y:S01]  /*1d320*/  F2FP.TF32.F32.PACK_B R3, R3 ;  /* 0x00000003ff03723e */ /* 0x000fe200024050ff */
[----:B------:R0:W-:Y:S01]  /*1d330*/  @P5 STG.E desc[UR44][R4.64+0x184], R11 ;  /* 0x0001840b04005986 */ /* 0x0001e2000c10192c */
[----:B------:R-:W-:-:S03]  /*1d340*/  ISETP.GT.AND P5, PT, R0, 0x69, P3 ;  /* 0x000000690000780c */ /* 0x000fc60001fa4270 */
[----:B------:R-:W-:Y:S01]  /*1d350*/  @P0 STG.E desc[UR44][R6.64+0x180], R15 ;  /* 0x0001800f06000986 */ /* 0x000fe2000c10192c */
[C---:B------:R-:W-:Y:S01]  /*1d360*/  ISETP.GT.AND P0, PT, R0.reuse, 0x68, P2 ;  /* 0x000000680000780c */ /* 0x040fe20001704270 */
[-C--:B--2---:R-:W-:Y:S02]  /*1d370*/  FMUL R9, R221, R2.reuse ;  /* 0x00000002dd097220 */ /* 0x084fe40000400000 */
[----:B------:R1:W-:Y:S01]  /*1d380*/  @P1 STG.E desc[UR44][R6.64+0x184], R13 ;  /* 0x0001840d06001986 */ /* 0x0003e2000c10192c */
[----:B------:R-:W-:Y:S01]  /*1d390*/  ISETP.GT.AND P1, PT, R0, 0x69, P2 ;  /* 0x000000690000780c */ /* 0x000fe20001724270 */
[-C--:B------:R-:W-:Y:S02]  /*1d3a0*/  FMUL R19, R220, R2.reuse ;  /* 0x00000002dc137220 */ /* 0x080fe40000400000 */
[----:B------:R2:W-:Y:S01]  /*1d3b0*/  @P4 STG.E desc[UR44][R4.64+0x1a0], R3 ;  /* 0x0001a00304004986 */ /* 0x0005e2000c10192c */
[----:B------:R-:W-:Y:S01]  /*1d3c0*/  ISETP.GT.AND P4, PT, R0, 0x70, P3 ;  /* 0x000000700000780c */ /* 0x000fe20001f84270 */
[----:B0-----:R-:W-:Y:S01]  /*1d3d0*/  FMUL R11, R219, R2 ;  /* 0x00000002db0b7220 */ /* 0x001fe20000400000 */
[----:B------:R-:W-:-:S02]  /*1d3e0*/  F2FP.TF32.F32.PACK_B R9, R9 ;  /* 0x00000009ff09723e */ /* 0x000fc400024050ff */
[----:B------:R-:W-:Y:S01]  /*1d3f0*/  F2FP.TF32.F32.PACK_B R19, R19 ;  /* 0x00000013ff13723e */ /* 0x000fe200024050ff */
[-C--:B-1----:R-:W-:Y:S01]  /*1d400*/  FMUL R13, R218, R2.reuse ;  /* 0x00000002da0d7220 */ /* 0x082fe20000400000 */
[----:B------:R-:W-:Y:S01]  /*1d410*/  F2FP.TF32.F32.PACK_B R11, R11 ;  /* 0x0000000bff0b723e */ /* 0x000fe200024050ff */
[----:B------:R0:W-:Y:S03]  /*1d420*/  @P5 STG.E desc[UR44][R4.64+0x1a4], R9 ;  /* 0x0001a40904005986 */ /* 0x0001e6000c10192c */
[----:B------:R-:W-:Y:S01]  /*1d430*/  F2FP.TF32.F32.PACK_B R13, R13 ;  /* 0x0000000dff0d723e */ /* 0x000fe200024050ff */
[----:B------:R-:W-:Y:S01]  /*1d440*/  @P0 STG.E desc[UR44][R6.64+0x1a0], R19 ;  /* 0x0001a01306000986 */ /* 0x000fe2000c10192c */
[C---:B------:R-:W-:Y:S02]  /*1d450*/  ISETP.GT.AND P5, PT, R0.reuse, 0x71, P3 ;  /* 0x000000710000780c */ /* 0x040fe40001fa4270 */
[C---:B------:R-:W-:Y:S01]  /*1d460*/  ISETP.GT.AND P0, PT, R0.reuse, 0x70, P2 ;  /* 0x000000700000780c */ /* 0x040fe20001704270 */
[----:B------:R1:W-:Y:S01]  /*1d470*/  @P1 STG.E desc[UR44][R6.64+0x1a4], R11 ;  /* 0x0001a40b06001986 */ /* 0x0003e2000c10192c */
[----:B------:R-:W-:Y:S01]  /*1d480*/  ISETP.GT.AND P1, PT, R0, 0x71, P2 ;  /* 0x000000710000780c */ /* 0x000fe20001724270 */
[----:B--2---:R-:W-:-:S02]  /*1d490*/  FMUL R3, R217, R2 ;  /* 0x00000002d9037220 */ /* 0x004fc40000400000 */
[----:B------:R2:W-:Y:S01]  /*1d4a0*/  @P4 STG.E desc[UR44][R4.64+0x1c0], R13 ;  /* 0x0001c00d04004986 */ /* 0x0005e2000c10192c */
[----:B------:R-:W-:Y:S01]  /*1d4b0*/  ISETP.GT.AND P4, PT, R0, 0x78, P3 ;  /* 0x000000780000780c */ /* 0x000fe20001f84270 */
[-C--:B------:R-:W-:Y:S01]  /*1d4c0*/  FMUL R15, R216, R2.reuse ;  /* 0x00000002d80f7220 */ /* 0x080fe20000400000 */
[-C--:B0-----:R-:W-:Y:S01]  /*1d4d0*/  FMUL R9, R215, R2.reuse ;  /* 0x00000002d7097220 */ /* 0x081fe20000400000 */
[----:B------:R-:W-:Y:S01]  /*1d4e0*/  F2FP.TF32.F32.PACK_B R3, R3 ;  /* 0x00000003ff03723e */ /* 0x000fe200024050ff */
[----:B-1----:R-:W-:Y:S02]  /*1d4f0*/  FMUL R11, R214, R2 ;  /* 0x00000002d60b7220 */ /* 0x002fe40000400000 */
        /* <DEDUP_REMOVED lines=219> */
[C---:B------:R-:W-:Y:S01]  /*1e2b0*/  ISETP.GT.AND P4, PT, R0.reuse, 0xe8, P3 ;  /* 0x000000e80000780c */ /* 0x040fe20001f84270 */
[-C--:B------:R-:W-:Y:S01]  /*1e2c0*/  FMUL R15, R159, R2.reuse ;  /* 0x000000029f0f7220 */ /* 0x080fe20000400000 */
[----:B------:R-:W-:Y:S01]  /*1e2d0*/  ISETP.GT.AND P6, PT, R0, 0xe9, P3 ;  /* 0x000000e90000780c */ /* 0x000fe20001fc4270 */
[-C--:B0-----:R-:W-:Y:S01]  /*1e2e0*/  FMUL R13, R157, R2.reuse ;  /* 0x000000029d0d7220 */ /* 0x081fe20000400000 */
[----:B------:R-:W-:Y:S01]  /*1e2f0*/  F2FP.TF32.F32.PACK_B R11, R11 ;  /* 0x0000000bff0b723e */ /* 0x000fe200024050ff */
[-C--:B-1----:R-:W-:Y:S01]  /*1e300*/  FMUL R3, R156, R2.reuse ;  /* 0x000000029c037220 */ /* 0x082fe20000400000 */
[----:B------:R-:W-:Y:S01]  /*1e310*/  F2FP.TF32.F32.PACK_B R15, R15 ;  /* 0x0000000fff0f723e */ /* 0x000fe200024050ff */
[----:B--2---:R-:W-:Y:S01]  /*1e320*/  FMUL R9, R155, R2 ;  /* 0x000000029b097220 */ /* 0x004fe20000400000 */
[----:B------:R-:W-:Y:S02]  /*1e330*/  F2FP.TF32.F32.PACK_B R13, R13 ;  /* 0x0000000dff0d723e */ /* 0x000fe400024050ff */
[----:B------:R-:W-:Y:S01]  /*1e340*/  F2FP.TF32.F32.PACK_B R3, R3 ;  /* 0x00000003ff03723e */ /* 0x000fe200024050ff */
[----:B------:R0:W-:Y:S01]  /*1e350*/  @P5 STG.E desc[UR44][R4.64+0x384], R11 ;  /* 0x0003840b04005986 */ /* 0x0001e2000c10192c */
[----:B------:R-:W-:-:S03]  /*1e360*/  F2FP.TF32.F32.PACK_B R9, R9 ;  /* 0x00000009ff09723e */ /* 0x000fc600024050ff */
[----:B------:R-:W-:Y:S01]  /*1e370*/  @P0 STG.E desc[UR44][R6.64+0x380], R15 ;  /* 0x0003800f06000986 */ /* 0x000fe2000c10192c */
[----:B------:R-:W-:-:S03]  /*1e380*/  ISETP.GT.AND P0, PT, R0, 0xe8, P2 ;  /* 0x000000e80000780c */ /* 0x000fc60001704270 */
[----:B------:R1:W-:Y:S01]  /*1e390*/  @P1 STG.E desc[UR44][R6.64+0x384], R13 ;  /* 0x0003840d06001986 */ /* 0x0003e2000c10192c */
[----:B------:R-:W-:-:S03]  /*1e3a0*/  ISETP.GT.AND P5, PT, R0, 0xe9, P2 ;  /* 0x000000e90000780c */ /* 0x000fc600017a4270 */
[----:B------:R2:W-:Y:S01]  /*1e3b0*/  @P4 STG.E desc[UR44][R4.64+0x3a0], R3 ;  /* 0x0003a00304004986 */ /* 0x0005e2000c10192c */
[-C--:B------:R-:W-:Y:S01]  /*1e3c0*/  FMUL R19, R154, R2.reuse ;  /* 0x000000029a137220 */ /* 0x080fe20000400000 */
[C---:B------:R-:W-:Y:S02]  /*1e3d0*/  ISETP.GT.AND P4, PT, R0.reuse, 0xf1, P3 ;  /* 0x000000f10000780c */ /* 0x040fe40001f84270 */
[----:B------:R3:W-:Y:S01]  /*1e3e0*/  @P6 STG.E desc[UR44][R4.64+0x3a4], R9 ;  /* 0x0003a40904006986 */ /* 0x0007e2000c10192c */
[----:B------:R-:W-:Y:S01]  /*1e3f0*/  ISETP.GT.AND P6, PT, R0, 0xf0, P3 ;  /* 0x000000f00000780c */ /* 0x000fe20001fc4270 */
[-C--:B0-----:R-:W-:Y:S01]  /*1e400*/  FMUL R11, R153, R2.reuse ;  /* 0x00000002990b7220 */ /* 0x081fe20000400000 */
[-C--:B-1----:R-:W-:Y:S01]  /*1e410*/  FMUL R13, R152, R2.reuse ;  /* 0x00000002980d7220 */ /* 0x082fe20000400000 */
[----:B------:R-:W-:Y:S01]  /*1e420*/  F2FP.TF32.F32.PACK_B R19, R19 ;  /* 0x00000013ff13723e */ /* 0x000fe200024050ff */
[----:B--2---:R-:W-:Y:S02]  /*1e430*/  FMUL R3, R23, R2 ;  /* 0x0000000217037220 */ /* 0x004fe40000400000 */
[----:B------:R-:W-:-:S02]  /*1e440*/  F2FP.TF32.F32.PACK_B R11, R11 ;  /* 0x0000000bff0b723e */ /* 0x000fc400024050ff */
[----:B------:R-:W-:Y:S02]  /*1e450*/  F2FP.TF32.F32.PACK_B R13, R13 ;  /* 0x0000000dff0d723e */ /* 0x000fe400024050ff */
[----:B------:R-:W-:Y:S01]  /*1e460*/  F2FP.TF32.F32.PACK_B R3, R3 ;  /* 0x00000003ff03723e */ /* 0x000fe200024050ff */
[----:B------:R0:W-:Y:S04]  /*1e470*/  @P0 STG.E desc[UR44][R6.64+0x3a0], R19 ;  /* 0x0003a01306000986 */ /* 0x0001e8000c10192c */
[----:B------:R1:W-:Y:S04]  /*1e480*/  @P5 STG.E desc[UR44][R6.64+0x3a4], R11 ;  /* 0x0003a40b06005986 */ /* 0x0003e8000c10192c */
[----:B------:R-:W-:Y:S01]  /*1e490*/  @P6 STG.E desc[UR44][R4.64+0x3c0], R13 ;  /* 0x0003c00d04006986 */ /* 0x000fe2000c10192c */
[----:B------:R-:W-:-:S03]  /*1e4a0*/  ISETP.GT.AND P6, PT, R0, 0xf0, P2 ;  /* 0x000000f00000780c */ /* 0x000fc600017c4270 */
[----:B------:R2:W-:Y:S01]  /*1e4b0*/  @P4 STG.E desc[UR44][R4.64+0x3c4], R3 ;  /* 0x0003c40304004986 */ /* 0x0005e2000c10192c */
[C---:B------:R-:W-:Y:S02]  /*1e4c0*/  ISETP.GT.AND P4, PT, R0.reuse, 0xf8, P3 ;  /* 0x000000f80000780c */ /* 0x040fe40001f84270 */
[C---:B------:R-:W-:Y:S02]  /*1e4d0*/  ISETP.GT.AND P3, PT, R0.reuse, 0xf9, P3 ;  /* 0x000000f90000780c */ /* 0x040fe40001f64270 */
[----:B------:R-:W-:Y:S01]  /*1e4e0*/  ISETP.GT.AND P5, PT, R0, 0xf1, P2 ;  /* 0x000000f10000780c */ /* 0x000fe200017a4270 */
[-C--:B---3--:R-:W-:Y:S01]  /*1e4f0*/  FMUL R9, R22, R2.reuse ;  /* 0x0000000216097220 */ /* 0x088fe20000400000 */
[-C--:B------:R-:W-:Y:S01]  /*1e500*/  FMUL R15, R21, R2.reuse ;  /* 0x00000002150f7220 */ /* 0x080fe20000400000 */
[-C--:B0-----:R-:W-:Y:S01]  /*1e510*/  FMUL R19, R20, R2.reuse ;  /* 0x0000000214137220 */ /* 0x081fe20000400000 */
[----:B------:R-:W-:Y:S01]  /*1e520*/  FMUL R21, R18, R2 ;  /* 0x0000000212157220 */ /* 0x000fe20000400000 */
[----:B------:R-:W-:Y:S01]  /*1e530*/  USHF.L.U32 UR12, UR8, 0x9, URZ ;  /* 0x00000009080c7899 */ /* 0x000fe2000800063f */
[----:B------:R-:W-:-:S02]  /*1e540*/  F2FP.TF32.F32.PACK_B R9, R9 ;  /* 0x00000009ff09723e */ /* 0x000fc400024050ff */
[----:B------:R-:W-:Y:S02]  /*1e550*/  F2FP.TF32.F32.PACK_B R15, R15 ;  /* 0x0000000fff0f723e */ /* 0x000fe400024050ff */
[----:B------:R-:W-:Y:S01]  /*1e560*/  F2FP.TF32.F32.PACK_B R19, R19 ;  /* 0x00000013ff13723e */ /* 0x000fe200024050ff */
[----:B------:R-:W-:Y:S01]  /*1e570*/  USHF.L.U64.HI UR11, UR8, 0x9, UR9 ;  /* 0x00000009080b7899 */ /* 0x000fe20008010209 */
[----:B------:R-:W-:Y:S01]  /*1e580*/  F2FP.TF32.F32.PACK_B R21, R21 ;  /* 0x00000015ff15723e */ /* 0x000fe200024050ff */
[----:B------:R-:W-:Y:S01]  /*1e590*/  @P3 IMAD.MOV.U32 R10, RZ, RZ, R4 ;  /* 0x000000ffff0a3224 */ /* 0x000fe200078e0004 */
[----:B------:R0:W-:Y:S01]  /*1e5a0*/  @P6 STG.E desc[UR44][R6.64+0x3c0], R9 ;  /* 0x0003c00906006986 */ /* 0x0001e2000c10192c */
[----:B-1----:R-:W-:Y:S02]  /*1e5b0*/  @P3 IMAD.MOV.U32 R11, RZ, RZ, R5 ;  /* 0x000000ffff0b3224 */ /* 0x002fe400078e0005 */
[----:B--2---:R-:W-:Y:S01]  /*1e5c0*/  IMAD.U32 R3, RZ, RZ, UR12 ;  /* 0x0000000cff037e24 */ /* 0x004fe2000f8e00ff */
[----:B------:R-:W-:Y:S01]  /*1e5d0*/  @P5 STG.E desc[UR44][R6.64+0x3c4], R15 ;  /* 0x0003c40f06005986 */ /* 0x000fe2000c10192c */
[----:B------:R-:W-:-:S03]  /*1e5e0*/  ISETP.GT.AND P1, PT, R158, 0x80, PT ;  /* 0x000000809e00780c */ /* 0x000fc60003f24270 */
[----:B------:R1:W-:Y:S01]  /*1e5f0*/  @P4 STG.E desc[UR44][R4.64+0x3e0], R19 ;  /* 0x0003e01304004986 */ /* 0x0003e2000c10192c */
[C---:B------:R-:W-:Y:S02]  /*1e600*/  ISETP.GT.AND P4, PT, R0.reuse, 0xf8, P2 ;  /* 0x000000f80000780c */ /* 0x040fe40001784270 */
[----:B------:R-:W-:Y:S01]  /*1e610*/  ISETP.GT.AND P2, PT, R0, 0xf9, P2 ;  /* 0x000000f90000780c */ /* 0x000fe20001744270 */
[----:B------:R2:W-:Y:S01]  /*1e620*/  @P3 STG.E desc[UR44][R10.64+0x3e4], R21 ;  /* 0x0003e4150a003986 */ /* 0x0005e2000c10192c */
[----:B0-----:R-:W-:Y:S01]  /*1e630*/  MOV R9, UR11 ;  /* 0x0000000b00097c02 */ /* 0x001fe20008000f00 */
[-C--:B------:R-:W-:Y:S01]  /*1e640*/  FMUL R23, R14, R2.reuse ;  /* 0x000000020e177220 */ /* 0x080fe20000400000 */
[----:B------:R-:W-:Y:S01]  /*1e650*/  IADD3 R8, P3, P6, R4, UR5, R3 ;  /* 0x0000000504087c10 */ /* 0x000fe2000fe7e003 */
[-C--:B------:R-:W-:Y:S01]  /*1e660*/  FMUL R13, R12, R2.reuse ;  /* 0x000000020c0d7220 */ /* 0x080fe20000400000 */
[----:B------:R-:W-:Y:S02]  /*1e670*/  ISETP.GT.AND P5, PT, R0, RZ, P1 ;  /* 0x000000ff0000720c */ /* 0x000fe40000fa4270 */
[----:B------:R-:W-:Y:S01]  /*1e680*/  IADD3.X R9, R5, UR4, R9, P3, P6 ;  /* 0x0000000405097c10 */ /* 0x000fe20009fec409 */
[----:B------:R-:W-:Y:S01]  /*1e690*/  FMUL R3, R24, R2 ;  /* 0x0000000218037220 */ /* 0x000fe20000400000 */
[----:B------:R-:W-:-:S02]  /*1e6a0*/  ISETP.GT.AND P3, PT, R0, 0x1, P1 ;  /* 0x000000010000780c */ /* 0x000fc40000f64270 */
[----:B------:R-:W-:Y:S01]  /*1e6b0*/  F2FP.TF32.F32.PACK_B R23, R23 ;  /* 0x00000017ff17723e */ /* 0x000fe200024050ff */
[----:B------:R-:W-:Y:S01]  /*1e6c0*/  FMUL R25, R25, R2 ;  /* 0x0000000219197220 */ /* 0x000fe20000400000 */
[----:B-1----:R-:W-:Y:S02]  /*1e6d0*/  IADD3 R4, P6, R4, UR12, RZ ;  /* 0x0000000c04047c10 */ /* 0x002fe4000ffde0ff */
[----:B------:R-:W-:Y:S02]  /*1e6e0*/  F2FP.TF32.F32.PACK_B R13, R13 ;  /* 0x0000000dff0d723e */ /* 0x000fe400024050ff */
[----:B------:R-:W-:Y:S01]  /*1e6f0*/  ISETP.GT.AND P0, PT, R158, 0x88, PT ;  /* 0x000000889e00780c */ /* 0x000fe20003f04270 */
[----:B------:R-:W-:Y:S01]  /*1e700*/  @P4 STG.E desc[UR44][R6.64+0x3e0], R23 ;  /* 0x0003e01706004986 */ /* 0x000fe2000c10192c */
[----:B------:R-:W-:Y:S02]  /*1e710*/  IADD3.X R5, R5, UR11, RZ, P6, !PT ;  /* 0x0000000b05057c10 */ /* 0x000fe4000b7fe4ff */
[----:B------:R-:W-:Y:S01]  /*1e720*/  F2FP.TF32.F32.PACK_B R3, R3 ;  /* 0x00000003ff03723e */ /* 0x000fe200024050ff */
[----:B------:R-:W-:Y:S01]  /*1e730*/  @P2 STG.E desc[UR44][R6.64+0x3e4], R13 ;  /* 0x0003e40d06002986 */ /* 0x000fe2000c10192c */
[----:B------:R-:W-:-:S02]  /*1e740*/  F2FP.TF32.F32.PACK_B R25, R25 ;  /* 0x00000019ff19723e */ /* 0x000fc400024050ff */
[----:B------:R-:W-:Y:S01]  /*1e750*/  ISETP.GT.AND P2, PT, R0, RZ, P0 ;  /* 0x000000ff0000720c */ /* 0x000fe20000744270 */
[----:B------:R0:W-:Y:S01]  /*1e760*/  @P5 STG.E desc[UR44][R4.64], R3 ;  /* 0x0000000304005986 */ /* 0x0001e2000c10192c */
[-C--:B------:R-:W-:Y:S01]  /*1e770*/  FMUL R15, R26, R2.reuse ;  /* 0x000000021a0f7220 */ /* 0x080fe20000400000 */
[----:B------:R-:W-:Y:S02]  /*1e780*/  ISETP.GT.AND P4, PT, R0, 0x1, P0 ;  /* 0x000000010000780c */ /* 0x000fe40000784270 */
[----:B--2---:R-:W-:Y:S01]  /*1e790*/  IADD3 R10, P5, R4, UR5, RZ ;  /* 0x00000005040a7c10 */ /* 0x004fe2000ffbe0ff */
[----:B------:R-:W-:Y:S01]  /*1e7a0*/  @P3 STG.E desc[UR44][R4.64+0x4], R25 ;  /* 0x0000041904003986 */ /* 0x000fe2000c10192c */
[----:B------:R-:W-:Y:S01]  /*1e7b0*/  ISETP.GT.AND P3, PT, R0, 0x8, P1 ;  /* 0x000000080000780c */ /* 0x000fe20000f64270 */
[-C--:B------:R-:W-:Y:S01]  /*1e7c0*/  FMUL R27, R27, R2.reuse ;  /* 0x000000021b1b7220 */ /* 0x080fe20000400000 */
[----:B------:R-:W-:Y:S02]  /*1e7d0*/  F2FP.TF32.F32.PACK_B R15, R15 ;  /* 0x0000000fff0f723e */ /* 0x000fe400024050ff */
[----:B------:R-:W-:Y:S01]  /*1e7e0*/  IADD3.X R11, R5, UR4, RZ, P5, !PT ;  /* 0x00000004050b7c10 */ /* 0x000fe2000affe4ff */
[----:B0-----:R-:W-:Y:S01]  /*1e7f0*/  FMUL R3, R28, R2 ;  /* 0x000000021c037220 */ /* 0x001fe20000400000 */
[----:B------:R-:W-:-:S02]  /*1e800*/  F2FP.TF32.F32.PACK_B R27, R27 ;  /* 0x0000001bff1b723e */ /* 0x000fc400024050ff */
[C---:B------:R-:W-:Y:S01]  /*1e810*/  ISETP.GT.AND P5, PT, R0.reuse, 0x9, P1 ;  /* 0x000000090000780c */ /* 0x040fe20000fa4270 */
[----:B------:R-:W-:Y:S01]  /*1e820*/  @P2 STG.E desc[UR44][R10.64], R15 ;  /* 0x0000000f0a002986 */ /* 0x000fe2000c10192c */
[----:B------:R-:W-:Y:S02]  /*1e830*/  F2FP.TF32.F32.PACK_B R3, R3 ;  /* 0x00000003ff03723e */ /* 0x000fe400024050ff */
[----:B------:R-:W-:Y:S01]  /*1e840*/  ISETP.GT.AND P2, PT, R0, 0x8, P0 ;  /* 0x000000080000780c */ /* 0x000fe20000744270 */
[-C--:B------:R-:W-:Y:S01]  /*1e850*/  FMUL R29, R29, R2.reuse ;  /* 0x000000021d1d7220 */ /* 0x080fe20000400000 */
[----:B------:R0:W-:Y:S01]  /*1e860*/  @P4 STG.E desc[UR44][R10.64+0x4], R27 ;  /* 0x0000041b0a004986 */ /* 0x0001e2000c10192c */
[----:B------:R-:W-:Y:S01]  /*1e870*/  FMUL R13, R30, R2 ;  /* 0x000000021e0d7220 */ /* 0x000fe20000400000 */
[----:B------:R-:W-:Y:S02]  /*1e880*/  IADD3 R6, P4, R4, UR5, RZ ;  /* 0x0000000504067c10 */ /* 0x000fe4000ff9e0ff */
[----:B------:R1:W-:Y:S01]  /*1e890*/  @P3 STG.E desc[UR44][R4.64+0x20], R3 ;  /* 0x0000200304003986 */ /* 0x0003e2000c10192c */
[----:B------:R-:W-:-:S02]  /*1e8a0*/  ISETP.GT.AND P3, PT, R0, 0x9, P0 ;  /* 0x000000090000780c */ /* 0x000fc40000764270 */
[----:B------:R-:W-:Y:S01]  /*1e8b0*/  F2FP.TF32.F32.PACK_B R29, R29 ;  /* 0x0000001dff1d723e */ /* 0x000fe200024050ff */
[----:B------:R-:W-:Y:S01]  /*1e8c0*/  FMUL R31, R31, R2 ;  /* 0x000000021f1f7220 */ /* 0x000fe20000400000 */
[----:B------:R-:W-:Y:S02]  /*1e8d0*/  F2FP.TF32.F32.PACK_B R13, R13 ;  /* 0x0000000dff0d723e */ /* 0x000fe400024050ff */
[----:B------:R-:W-:Y:S01]  /*1e8e0*/  IADD3.X R7, R5, UR4, RZ, P4, !PT ;  /* 0x0000000405077c10 */ /* 0x000fe2000a7fe4ff */
[----:B------:R-:W-:Y:S01]  /*1e8f0*/  @P5 STG.E desc[UR44][R4.64+0x24], R29 ;  /* 0x0000241d04005986 */ /* 0x000fe2000c10192c */
[----:B------:R-:W-:-:S03]  /*1e900*/  F2FP.TF32.F32.PACK_B R31, R31 ;  /* 0x0000001fff1f723e */ /* 0x000fc600024050ff */
[----:B------:R2:W-:Y:S01]  /*1e910*/  @P2 STG.E desc[UR44][R6.64+0x20], R13 ;  /* 0x0000200d06002986 */ /* 0x0005e2000c10192c */
[C---:B------:R-:W-:Y:S02]  /*1e920*/  ISETP.GT.AND P2, PT, R0.reuse, 0x10, P0 ;  /* 0x000000100000780c */ /* 0x040fe40000744270 */
[C---:B------:R-:W-:Y:S01]  /*1e930*/  ISETP.GT.AND P4, PT, R0.reuse, 0x10, P1 ;  /* 0x000000100000780c */ /* 0x040fe20000f84270 */
[----:B------:R-:W-:Y:S01]  /*1e940*/  @P3 STG.E desc[UR44][R8.64+0x24], R31 ;  /* 0x0000241f08003986 */ /* 0x000fe2000c10192c */
[----:B------:R-:W-:Y:S01]  /*1e950*/  ISETP.GT.AND P5, PT, R0, 0x11, P1 ;  /* 0x000000110000780c */ /* 0x000fe20000fa4270 */
[-C--:B0-----:R-:W-:Y:S01]  /*1e960*/  FMUL R11, R32, R2.reuse ;  /* 0x00000002200b7220 */ /* 0x081fe20000400000 */
[----:B------:R-:W-:Y:S01]  /*1e970*/  ISETP.GT.AND P3, PT, R0, 0x11, P0 ;  /* 0x000000110000780c */ /* 0x000fe20000764270 */
[-C--:B------:R-:W-:Y:S01]  /*1e980*/  FMUL R33, R33, R2.reuse ;  /* 0x0000000221217220 */ /* 0x080fe20000400000 */
[----:B-1----:R-:W-:Y:S02]  /*1e990*/  FMUL R3, R34, R2 ;  /* 0x0000000222037220 */ /* 0x002fe40000400000 */
[----:B------:R-:W-:-:S02]  /*1e9a0*/  F2FP.TF32.F32.PACK_B R11, R11 ;  /* 0x0000000bff0b723e */ /* 0x000fc400024050ff */
[----:B------:R-:W-:Y:S01]  /*1e9b0*/  F2FP.TF32.F32.PACK_B R33, R33 ;  /* 0x00000021ff21723e */ /* 0x000fe200024050ff */
[----:B--2---:R-:W-:Y:S01]  /*1e9c0*/  @P2 IMAD.MOV.U32 R6, RZ, RZ, R8 ;  /* 0x000000ffff062224 */ /* 0x004fe200078e0008 */
[----:B------:R-:W-:Y:S01]  /*1e9d0*/  F2FP.TF32.F32.PACK_B R3, R3 ;  /* 0x00000003ff03723e */ /* 0x000fe200024050ff */
[----:B------:R-:W-:Y:S02]  /*1e9e0*/  @P2 IMAD.MOV.U32 R7, RZ, RZ, R9 ;  /* 0x000000ffff072224 */ /* 0x000fe400078e0009 */
[----:B------:R-:W-:Y:S01]  /*1e9f0*/  FMUL R35, R35, R2 ;  /* 0x0000000223237220 */ /* 0x000fe20000400000 */
[----:B------:R-:W-:Y:S04]  /*1ea00*/  @P4 STG.E desc[UR44][R4.64+0x40], R11 ;  /* 0x0000400b04004986 */ /* 0x000fe8000c10192c */
[----:B------:R-:W-:Y:S01]  /*1ea10*/  @P5 STG.E desc[UR44][R4.64+0x44], R33 ;  /* 0x0000442104005986 */ /* 0x000fe2000c10192c */
[----:B------:R-:W-:-:S03]  /*1ea20*/  F2FP.TF32.F32.PACK_B R35, R35 ;  /* 0x00000023ff23723e */ /* 0x000fc600024050ff */
[----:B------:R0:W-:Y:S01]  /*1ea30*/  @P2 STG.E desc[UR44][R6.64+0x40], R3 ;  /* 0x0000400306002986 */ /* 0x0001e2000c10192c */
[C---:B------:R-:W-:Y:S02]  /*1ea40*/  ISETP.GT.AND P2, PT, R0.reuse, 0x18, P0 ;  /* 0x000000180000780c */ /* 0x040fe40000744270 */
[C---:B------:R-:W-:Y:S02]  /*1ea50*/  ISETP.GT.AND P4, PT, R0.reuse, 0x18, P1 ;  /* 0x000000180000780c */ /* 0x040fe40000f84270 */
[----:B------:R-:W-:Y:S01]  /*1ea60*/  ISETP.GT.AND P5, PT, R0, 0x19, P1 ;  /* 0x000000190000780c */ /* 0x000fe20000fa4270 */
[----:B0-----:R-:W-:Y:S01]  /*1ea70*/  @P3 IMAD.MOV.U32 R6, RZ, RZ, R8 ;  /* 0x000000ffff063224 */ /* 0x001fe200078e0008 */
[----:B------:R-:W-:Y:S01]  /*1ea80*/  @P3 MOV R7, R9 ;  /* 0x0000000900073202 */ /* 0x000fe20000000f00 */
[-C--:B------:R-:W-:Y:S01]  /*1ea90*/  FMUL R13, R36, R2.reuse ;  /* 0x00000002240d7220 */ /* 0x080fe20000400000 */
[----:B------:R-:W-:-:S03]  /*1eaa0*/  FMUL R37, R37, R2 ;  /* 0x0000000225257220 */ /* 0x000fc60000400000 */
[----:B------:R0:W-:Y:S01]  /*1eab0*/  @P3 STG.E desc[UR44][R6.64+0x44], R35 ;  /* 0x0000442306003986 */ /* 0x0001e2000c10192c */
[----:B------:R-:W-:Y:S01]  /*1eac0*/  ISETP.GT.AND P3, PT, R0, 0x19, P0 ;  /* 0x000000190000780c */ /* 0x000fe20000764270 */
[-C--:B------:R-:W-:Y:S01]  /*1ead0*/  FMUL R11, R38, R2.reuse ;  /* 0x00000002260b7220 */ /* 0x080fe20000400000 */
[----:B------:R-:W-:Y:S02]  /*1eae0*/  F2FP.TF32.F32.PACK_B R13, R13 ;  /* 0x0000000dff0d723e */ /* 0x000fe400024050ff */
[----:B------:R-:W-:Y:S01]  /*1eaf0*/  F2FP.TF32.F32.PACK_B R37, R37 ;  /* 0x00000025ff25723e */ /* 0x000fe200024050ff */
[----:B------:R-:W-:Y:S01]  /*1eb00*/  FMUL R39, R39, R2 ;  /* 0x0000000227277220 */ /* 0x000fe20000400000 */
[----:B------:R-:W-:Y:S01]  /*1eb10*/  F2FP.TF32.F32.PACK_B R11, R11 ;  /* 0x0000000bff0b723e */ /* 0x000fe200024050ff */
[----:B------:R-:W-:Y:S01]  /*1eb20*/  @P4 STG.E desc[UR44][R4.64+0x60], R13 ;  /* 0x0000600d04004986 */ /* 0x000fe2000c10192c */
[----:B0-----:R-:W-:Y:S02]  /*1eb30*/  @P2 IMAD.MOV.U32 R6, RZ, RZ, R8 ;  /* 0x000000ffff062224 */ /* 0x001fe400078e0008 */
[----:B------:R-:W-:Y:S01]  /*1eb40*/  @P2 IMAD.MOV.U32 R7, RZ, RZ, R9 ;  /* 0x000000ffff072224 */ /* 0x000fe200078e0009 */
        /* <DEDUP_REMOVED lines=105> */
[----:B------:R-:W-:Y:S02]  /*1f1e0*/  ISETP.GT.AND P5, PT, R0, 0x49, P1 ;  /* 0x000000490000780c */ /* 0x000fe40000fa4270 */
[----:B0-----:R-:W-:Y:S01]  /*1f1f0*/  @P3 MOV R6, R8 ;  /* 0x0000000800063202 */ /* 0x001fe20000000f00 */
[----:B------:R-:W-:Y:S02]  /*1f200*/  @P3 IMAD.MOV.U32 R7, RZ, RZ, R9 ;  /* 0x000000ffff073224 */ /* 0x000fe400078e0009 */
[-C--:B------:R-:W-:Y:S01]  /*1f210*/  FMUL R13, R60, R2.reuse ;  /* 0x000000023c0d7220 */ /* 0x080fe20000400000 */
[----:B------:R-:W-:-:S02]  /*1f220*/  FMUL R61, R61, R2 ;  /* 0x000000023d3d7220 */ /* 0x000fc40000400000 */
        /* <DEDUP_REMOVED lines=8> */
[----:B0-----:R-:W-:Y:S01]  /*1f2b0*/  @P2 IMAD.MOV.U32 R6, RZ, RZ, R8 ;  /* 0x000000ffff062224 */ /* 0x001fe200078e0008 */
[----:B------:R-:W-:-:S02]  /*1f2c0*/  @P2 MOV R7, R9 ;  /* 0x0000000900072202 */ /* 0x000fc40000000f00 */
[----:B------:R-:W-:Y:S01]  /*1f2d0*/  @P5 STG.E desc[UR44][R4.64+0x124], R61 ;  /* 0x0001243d04005986 */ /* 0x000fe2000c10192c */
[----:B------:R-:W-:-:S03]  /*1f2e0*/  F2FP.TF32.F32.PACK_B R63, R63 ;  /* 0x0000003fff3f723e */ /* 0x000fc600024050ff */
[----:B------:R0:W-:Y:S01]  /*1f2f0*/  @P2 STG.E desc[UR44][R6.64+0x120], R11 ;  /* 0x0001200b06002986 */ /* 0x0001e2000c10192c */
[C---:B------:R-:W-:Y:S02]  /*1f300*/  ISETP.GT.AND P2, PT, R0.reuse, 0x50, P0 ;  /* 0x000000500000780c */ /* 0x040fe40000744270 */
[C---:B------:R-:W-:Y:S02]  /*1f310*/  ISETP.GT.AND P4, PT, R0.reuse, 0x50, P1 ;  /* 0x000000500000780c */ /* 0x040fe40000f84270 */
[----:B------:R-:W-:Y:S01]  /*1f320*/  ISETP.GT.AND P5, PT, R0, 0x51, P1 ;  /* 0x000000510000780c */ /* 0x000fe20000fa4270 */
[----:B0-----:R-:W-:Y:S02]  /*1f330*/  @P3 IMAD.MOV.U32 R6, RZ, RZ, R8 ;  /* 0x000000ffff063224 */ /* 0x001fe400078e0008 */
        /* <DEDUP_REMOVED lines=11> */
[----:B0-----:R-:W-:Y:S01]  /*1f3f0*/  @P2 MOV R6, R8 ;  /* 0x0000000800062202 */ /* 0x001fe20000000f00 */
[----:B------:R-:W-:-:S02]  /*1f400*/  @P2 IMAD.MOV.U32 R7, RZ, RZ, R9 ;  /* 0x000000ffff072224 */ /* 0x000fc400078e0009 */
        /* <DEDUP_REMOVED lines=266> */
[----:B------:R-:W-:Y:S01]  /*204b0*/  FMUL R13, R120, R2 ;  /* 0x00000002780d7220 */ /* 0x000fe20000400000 */
[----:B0-----:R-:W-:Y:S01]  /*204c0*/  @P3 MOV R6, R8 ;  /* 0x0000000800063202 */ /* 0x001fe20000000f00 */
[----:B------:R-:W-:Y:S02]  /*204d0*/  @P3 IMAD.MOV.U32 R7, RZ, RZ, R9 ;  /* 0x000000ffff073224 */ /* 0x000fe400078e0009 */
[-C--:B------:R-:W-:Y:S01]  /*204e0*/  FMUL R121, R121, R2.reuse ;  /* 0x0000000279797220 */ /* 0x080fe20000400000 */
[----:B------:R-:W-:-:S02]  /*204f0*/  FMUL R11, R122, R2 ;  /* 0x000000027a0b7220 */ /* 0x000fc40000400000 */
[----:B------:R0:W-:Y:S01]  /*20500*/  @P3 STG.E desc[UR44][R6.64+0x2e4], R119 ;  /* 0x0002e47706003986 */ /* 0x0001e2000c10192c */
[----:B------:R-:W-:Y:S02]  /*20510*/  ISETP.GT.AND P3, PT, R0, 0xc1, P0 ;  /* 0x000000c10000780c */ /* 0x000fe40000764270 */
        /* <DEDUP_REMOVED lines=8> */
[----:B------:R-:W-:Y:S01]  /*205a0*/  ISETP.GT.AND P4, PT, R0, 0xc8, P1 ;  /* 0x000000c80000780c */ /* 0x000fe20000f84270 */
[-C--:B------:R-:W-:Y:S01]  /*205b0*/  FMUL R3, R124, R2.reuse ;  /* 0x000000027c037220 */ /* 0x080fe20000400000 */
[----:B------:R-:W-:Y:S01]  /*205c0*/  F2FP.TF32.F32.PACK_B R123, R123 ;  /* 0x0000007bff7b723e */ /* 0x000fe200024050ff */
[----:B------:R0:W-:Y:S01]  /*205d0*/  @P2 STG.E desc[UR44][R6.64+0x300], R11 ;  /* 0x0003000b06002986 */ /* 0x0001e2000c10192c */
[C---:B------:R-:W-:Y:S02]  /*205e0*/  ISETP.GT.AND P2, PT, R0.reuse, 0xc8, P0 ;  /* 0x000000c80000780c */ /* 0x040fe40000744270 */
[----:B------:R-:W-:Y:S01]  /*205f0*/  ISETP.GT.AND P5, PT, R0, 0xc9, P1 ;  /* 0x000000c90000780c */ /* 0x000fe20000fa4270 */
[----:B------:R-:W-:Y:S01]  /*20600*/  FMUL R125, R125, R2 ;  /* 0x000000027d7d7220 */ /* 0x000fe20000400000 */
[----:B------:R-:W-:Y:S01]  /*20610*/  F2FP.TF32.F32.PACK_B R3, R3 ;  /* 0x00000003ff03723e */ /* 0x000fe200024050ff */
[----:B0-----:R-:W-:-:S02]  /*20620*/  @P3 IMAD.MOV.U32 R6, RZ, RZ, R8 ;  /* 0x000000ffff063224 */ /* 0x001fc400078e0008 */
[----:B------:R-:W-:Y:S02]  /*20630*/  @P3 IMAD.MOV.U32 R7, RZ, RZ, R9 ;  /* 0x000000ffff073224 */ /* 0x000fe400078e0009 */
[----:B------:R-:W-:-:S03]  /*20640*/  FMUL R13, R126, R2 ;  /* 0x000000027e0d7220 */ /* 0x000fc60000400000 */
[----:B------:R0:W-:Y:S01]  /*20650*/  @P3 STG.E desc[UR44][R6.64+0x304], R123 ;  /* 0x0003047b06003986 */ /* 0x0001e2000c10192c */
[C---:B------:R-:W-:Y:S02]  /*20660*/  ISETP.GT.AND P3, PT, R0.reuse, 0xc9, P0 ;  /* 0x000000c90000780c */ /* 0x040fe40000764270 */
[----:B------:R-:W-:Y:S01]  /*20670*/  F2FP.TF32.F32.PACK_B R125, R125 ;  /* 0x0000007dff7d723e */ /* 0x000fe200024050ff */
[----:B------:R-:W-:Y:S01]  /*20680*/  @P4 STG.E desc[UR44][R4.64+0x320], R3 ;  /* 0x0003200304004986 */ /* 0x000fe2000c10192c */
[----:B------:R-:W-:Y:S01]  /*20690*/  ISETP.GT.AND P4, PT, R0, 0xd0, P1 ;  /* 0x000000d00000780c */ /* 0x000fe20000f84270 */
[-C--:B------:R-:W-:Y:S01]  /*206a0*/  FMUL R127, R127, R2.reuse ;  /* 0x000000027f7f7220 */ /* 0x080fe20000400000 */
[----:B------:R-:W-:Y:S01]  /*206b0*/  F2FP.TF32.F32.PACK_B R13, R13 ;  /* 0x0000000dff0d723e */ /* 0x000fe200024050ff */
[----:B------:R-:W-:Y:S01]  /*206c0*/  FMUL R11, R128, R2 ;  /* 0x00000002800b7220 */ /* 0x000fe20000400000 */
[----:B0-----:R-:W-:Y:S01]  /*206d0*/  @P2 MOV R6, R8 ;  /* 0x0000000800062202 */ /* 0x001fe20000000f00 */
[----:B------:R-:W-:Y:S01]  /*206e0*/  @P2 IMAD.MOV.U32 R7, RZ, RZ, R9 ;  /* 0x000000ffff072224 */ /* 0x000fe200078e0009 */
[----:B------:R-:W-:Y:S01]  /*206f0*/  @P5 STG.E desc[UR44][R4.64+0x324], R125 ;  /* 0x0003247d04005986 */ /* 0x000fe2000c10192c */
[----:B------:R-:W-:-:S02]  /*20700*/  ISETP.GT.AND P5, PT, R0, 0xd1, P1 ;  /* 0x000000d10000780c */ /* 0x000fc40000fa4270 */
[----:B------:R-:W-:Y:S01]  /*20710*/  F2FP.TF32.F32.PACK_B R127, R127 ;  /* 0x0000007fff7f723e */ /* 0x000fe200024050ff */
[----:B------:R0:W-:Y:S01]  /*20720*/  @P2 STG.E desc[UR44][R6.64+0x320], R13 ;  /* 0x0003200d06002986 */ /* 0x0001e2000c10192c */
[----:B------:R-:W-:Y:S02]  /*20730*/  F2FP.TF32.F32.PACK_B R11, R11 ;  /* 0x0000000bff0b723e */ /* 0x000fe400024050ff */
[----:B------:R-:W-:Y:S01]  /*20740*/  ISETP.GT.AND P2, PT, R0, 0xd0, P0 ;  /* 0x000000d00000780c */ /* 0x000fe20000744270 */
[-C--:B------:R-:W-:Y:S01]  /*20750*/  FMUL R129, R129, R2.reuse ;  /* 0x0000000281817220 */ /* 0x080fe20000400000 */
[----:B0-----:R-:W-:Y:S01]  /*20760*/  @P3 IMAD.MOV.U32 R6, RZ, RZ, R8 ;  /* 0x000000ffff063224 */ /* 0x001fe200078e0008 */
[----:B------:R-:W-:Y:S01]  /*20770*/  @P3 MOV R7, R9 ;  /* 0x0000000900073202 */ /* 0x000fe20000000f00 */
[----:B------:R-:W-:Y:S02]  /*20780*/  FMUL R3, R130, R2 ;  /* 0x0000000282037220 */ /* 0x000fe40000400000 */
[----:B------:R-:W-:-:S02]  /*20790*/  F2FP.TF32.F32.PACK_B R129, R129 ;  /* 0x00000081ff81723e */ /* 0x000fc400024050ff */
[----:B------:R0:W-:Y:S04]  /*207a0*/  @P3 STG.E desc[UR44][R6.64+0x324], R127 ;  /* 0x0003247f06003986 */ /* 0x0001e8000c10192c */
[----:B------:R1:W-:Y:S01]  /*207b0*/  @P4 STG.E desc[UR44][R4.64+0x340], R11 ;  /* 0x0003400b04004986 */ /* 0x0003e2000c10192c */
[C---:B------:R-:W-:Y:S02]  /*207c0*/  ISETP.GT.AND P4, PT, R0.reuse, 0xd1, P0 ;  /* 0x000000d10000780c */ /* 0x040fe40000784270 */
[C---:B------:R-:W-:Y:S01]  /*207d0*/  ISETP.GT.AND P3, PT, R0.reuse, 0xd8, P0 ;  /* 0x000000d80000780c */ /* 0x040fe20000764270 */
[----:B------:R-:W-:Y:S01]  /*207e0*/  @P5 STG.E desc[UR44][R4.64+0x344], R129 ;  /* 0x0003448104005986 */ /* 0x000fe2000c10192c */
[----:B------:R-:W-:Y:S01]  /*207f0*/  ISETP.GT.AND P5, PT, R0, 0xd8, P1 ;  /* 0x000000d80000780c */ /* 0x000fe20000fa4270 */
[----:B------:R-:W-:Y:S01]  /*20800*/  FMUL R131, R131, R2 ;  /* 0x0000000283837220 */ /* 0x000fe20000400000 */
[----:B------:R-:W-:Y:S01]  /*20810*/  F2FP.TF32.F32.PACK_B R3, R3 ;  /* 0x00000003ff03723e */ /* 0x000fe200024050ff */
[----:B0-----:R-:W-:-:S02]  /*20820*/  @P2 IMAD.MOV.U32 R6, RZ, RZ, R8 ;  /* 0x000000ffff062224 */ /* 0x001fc400078e0008 */
[----:B------:R-:W-:Y:S02]  /*20830*/  @P2 IMAD.MOV.U32 R7, RZ, RZ, R9 ;  /* 0x000000ffff072224 */ /* 0x000fe400078e0009 */
[-C--:B------:R-:W-:Y:S01]  /*20840*/  FMUL R13, R132, R2.reuse ;  /* 0x00000002840d7220 */ /* 0x080fe20000400000 */
[----:B------:R-:W-:Y:S01]  /*20850*/  ISETP.GT.AND P6, PT, R0, 0xd9, P1 ;  /* 0x000000d90000780c */ /* 0x000fe20000fc4270 */
[-C--:B------:R-:W-:Y:S01]  /*20860*/  FMUL R133, R133, R2.reuse ;  /* 0x0000000285857220 */ /* 0x080fe20000400000 */
[----:B------:R-:W-:Y:S01]  /*20870*/  F2FP.TF32.F32.PACK_B R131, R131 ;  /* 0x00000083ff83723e */ /* 0x000fe200024050ff */
[----:B------:R0:W-:Y:S01]  /*20880*/  @P2 STG.E desc[UR44][R6.64+0x340], R3 ;  /* 0x0003400306002986 */ /* 0x0001e2000c10192c */
[----:B-1----:R-:W-:Y:S01]  /*20890*/  FMUL R11, R134, R2 ;  /* 0x00000002860b7220 */ /* 0x002fe20000400000 */
[----:B------:R-:W-:Y:S02]  /*208a0*/  F2FP.TF32.F32.PACK_B R13, R13 ;  /* 0x0000000dff0d723e */ /* 0x000fe400024050ff */
[----:B------:R-:W-:-:S02]  /*208b0*/  ISETP.GT.AND P2, PT, R0, 0xd9, P0 ;  /* 0x000000d90000780c */ /* 0x000fc40000744270 */
[----:B------:R-:W-:Y:S02]  /*208c0*/  F2FP.TF32.F32.PACK_B R133, R133 ;  /* 0x00000085ff85723e */ /* 0x000fe400024050ff */
[----:B0-----:R-:W-:Y:S01]  /*208d0*/  @P4 MOV R6, R8 ;  /* 0x0000000800064202 */ /* 0x001fe20000000f00 */
[----:B------:R-:W-:Y:S01]  /*208e0*/  @P4 IMAD.MOV.U32 R7, RZ, RZ, R9 ;  /* 0x000000ffff074224 */ /* 0x000fe200078e0009 */
[----:B------:R-:W-:-:S04]  /*208f0*/  F2FP.TF32.F32.PACK_B R11, R11 ;  /* 0x0000000bff0b723e */ /* 0x000fc800024050ff */
[----:B------:R0:W-:Y:S01]  /*20900*/  @P4 STG.E desc[UR44][R6.64+0x344], R131 ;  /* 0x0003448306004986 */ /* 0x0001e2000c10192c */
[----:B------:R-:W-:-:S03]  /*20910*/  FMUL R135, R135, R2 ;  /* 0x0000000287877220 */ /* 0x000fc60000400000 */
[----:B------:R1:W-:Y:S01]  /*20920*/  @P5 STG.E desc[UR44][R4.64+0x360], R13 ;  /* 0x0003600d04005986 */ /* 0x0003e2000c10192c */
[----:B------:R-:W-:-:S03]  /*20930*/  ISETP.GT.AND P5, PT, R0, 0xe0, P0 ;  /* 0x000000e00000780c */ /* 0x000fc600007a4270 */
[----:B------:R-:W-:Y:S01]  /*20940*/  @P6 STG.E desc[UR44][R4.64+0x364], R133 ;  /* 0x0003648504006986 */ /* 0x000fe2000c10192c */
[----:B0-----:R-:W-:Y:S01]  /*20950*/  @P3 IMAD.MOV.U32 R6, RZ, RZ, R8 ;  /* 0x000000ffff063224 */ /* 0x001fe200078e0008 */
[----:B------:R-:W-:Y:S02]  /*20960*/  @P3 MOV R7, R9 ;  /* 0x0000000900073202 */ /* 0x000fe40000000f00 */
[----:B------:R-:W-:-:S03]  /*20970*/  ISETP.GT.AND P4, PT, R0, 0xe1, P1 ;  /* 0x000000e10000780c */ /* 0x000fc60000f84270 */
[----:B------:R0:W-:Y:S01]  /*20980*/  @P3 STG.E desc[UR44][R6.64+0x360], R11 ;  /* 0x0003600b06003986 */ /* 0x0001e2000c10192c */
[----:B------:R-:W-:Y:S01]  /*20990*/  ISETP.GT.AND P3, PT, R0, 0xe0, P1 ;  /* 0x000000e00000780c */ /* 0x000fe20000f64270 */
[-C--:B------:R-:W-:Y:S01]  /*209a0*/  FMUL R3, R136, R2.reuse ;  /* 0x0000000288037220 */ /* 0x080fe20000400000 */
[----:B------:R-:W-:Y:S01]  /*209b0*/  ISETP.GT.AND P6, PT, R0, 0xe1, P0 ;  /* 0x000000e10000780c */ /* 0x000fe200007c4270 */
[-C--:B------:R-:W-:Y:S01]  /*209c0*/  FMUL R137, R137, R2.reuse ;  /* 0x0000000289897220 */ /* 0x080fe20000400000 */
[----:B------:R-:W-:Y:S01]  /*209d0*/  F2FP.TF32.F32.PACK_B R135, R135 ;  /* 0x00000087ff87723e */ /* 0x000fe200024050ff */
[-C--:B-1----:R-:W-:Y:S01]  /*209e0*/  FMUL R13, R138, R2.reuse ;  /* 0x000000028a0d7220 */ /* 0x082fe20000400000 */
[----:B------:R-:W-:Y:S01]  /*209f0*/  F2FP.TF32.F32.PACK_B R3, R3 ;  /* 0x00000003ff03723e */ /* 0x000fe200024050ff */
[----:B0-----:R-:W-:Y:S02]  /*20a00*/  @P2 IMAD.MOV.U32 R6, RZ, RZ, R8 ;  /* 0x000000ffff062224 */ /* 0x001fe400078e0008 */
[----:B------:R-:W-:Y:S01]  /*20a10*/  @P2 IMAD.MOV.U32 R7, RZ, RZ, R9 ;  /* 0x000000ffff072224 */ /* 0x000fe200078e0009 */
[----:B------:R-:W-:Y:S01]  /*20a20*/  F2FP.TF32.F32.PACK_B R137, R137 ;  /* 0x00000089ff89723e */ /* 0x000fe200024050ff */
[----:B------:R-:W-:Y:S01]  /*20a30*/  FMUL R139, R139, R2 ;  /* 0x000000028b8b7220 */ /* 0x000fe20000400000 */
[----:B------:R-:W-:-:S02]  /*20a40*/  F2FP.TF32.F32.PACK_B R13, R13 ;  /* 0x0000000dff0d723e */ /* 0x000fc400024050ff */
[----:B------:R0:W-:Y:S02]  /*20a50*/  @P2 STG.E desc[UR44][R6.64+0x364], R135 ;  /* 0x0003648706002986 */ /* 0x0001e4000c10192c */
[----:B------:R-:W-:Y:S02]  /*20a60*/  F2FP.TF32.F32.PACK_B R139, R139 ;  /* 0x0000008bff8b723e */ /* 0x000fe400024050ff */
[----:B------:R-:W-:Y:S04]  /*20a70*/  @P3 STG.E desc[UR44][R4.64+0x380], R3 ;  /* 0x0003800304003986 */ /* 0x000fe8000c10192c */
[----:B------:R-:W-:Y:S01]  /*20a80*/  @P4 STG.E desc[UR44][R4.64+0x384], R137 ;  /* 0x0003848904004986 */ /* 0x000fe2000c10192c */
[----:B0-----:R-:W-:Y:S01]  /*20a90*/  @P5 MOV R6, R8 ;  /* 0x0000000800065202 */ /* 0x001fe20000000f00 */
[----:B------:R-:W-:-:S05]  /*20aa0*/  @P5 IMAD.MOV.U32 R7, RZ, RZ, R9 ;  /* 0x000000ffff075224 */ /* 0x000fca00078e0009 */
[----:B------:R0:W-:Y:S01]  /*20ab0*/  @P5 STG.E desc[UR44][R6.64+0x380], R13 ;  /* 0x0003800d06005986 */ /* 0x0001e2000c10192c */
[C---:B------:R-:W-:Y:S02]  /*20ac0*/  ISETP.GT.AND P5, PT, R0.reuse, 0xe8, P0 ;  /* 0x000000e80000780c */ /* 0x040fe400007a4270 */
[----:B------:R-:W-:Y:S01]  /*20ad0*/  ISETP.GT.AND P2, PT, R0, 0xe8, P1 ;  /* 0x000000e80000780c */ /* 0x000fe20000f44270 */
[----:B0-----:R-:W-:Y:S01]  /*20ae0*/  @P6 IMAD.MOV.U32 R6, RZ, RZ, R8 ;  /* 0x000000ffff066224 */ /* 0x001fe200078e0008 */
[----:B------:R-:W-:Y:S01]  /*20af0*/  @P6 MOV R7, R9 ;  /* 0x0000000900076202 */ /* 0x000fe20000000f00 */
[----:B------:R-:W-:Y:S01]  /*20b00*/  FMUL R11, R140, R2 ;  /* 0x000000028c0b7220 */ /* 0x000fe20000400000 */
[----:B------:R-:W-:-:S03]  /*20b10*/  ISETP.GT.AND P3, PT, R0, 0xe9, P0 ;  /* 0x000000e90000780c */ /* 0x000fc60000764270 */
[----:B------:R0:W-:Y:S01]  /*20b20*/  @P6 STG.E desc[UR44][R6.64+0x384], R139 ;  /* 0x0003848b06006986 */ /* 0x0001e2000c10192c */
[----:B------:R-:W-:Y:S01]  /*20b30*/  ISETP.GT.AND P6, PT, R0, 0xe9, P1 ;  /* 0x000000e90000780c */ /* 0x000fe20000fc4270 */
[-C--:B------:R-:W-:Y:S01]  /*20b40*/  FMUL R141, R141, R2.reuse ;  /* 0x000000028d8d7220 */ /* 0x080fe20000400000 */
[-C--:B------:R-:W-:Y:S01]  /*20b50*/  FMUL R15, R142, R2.reuse ;  /* 0x000000028e0f7220 */ /* 0x080fe20000400000 */
[----:B------:R-:W-:Y:S02]  /*20b60*/  F2FP.TF32.F32.PACK_B R11, R11 ;  /* 0x0000000bff0b723e */ /* 0x000fe400024050ff */
[----:B------:R-:W-:Y:S02]  /*20b70*/  ISETP.GT.AND P4, PT, R0, 0xf0, P1 ;  /* 0x000000f00000780c */ /* 0x000fe40000f84270 */
[----:B------:R-:W-:Y:S01]  /*20b80*/  F2FP.TF32.F32.PACK_B R141, R141 ;  /* 0x0000008dff8d723e */ /* 0x000fe200024050ff */
[----:B------:R-:W-:Y:S01]  /*20b90*/  FMUL R143, R143, R2 ;  /* 0x000000028f8f7220 */ /* 0x000fe20000400000 */
[----:B------:R-:W-:Y:S01]  /*20ba0*/  F2FP.TF32.F32.PACK_B R15, R15 ;  /* 0x0000000fff0f723e */ /* 0x000fe200024050ff */
[----:B0-----:R-:W-:-:S02]  /*20bb0*/  @P5 IMAD.MOV.U32 R6, RZ, RZ, R8 ;  /* 0x000000ffff065224 */ /* 0x001fc400078e0008 */
[----:B------:R-:W-:Y:S02]  /*20bc0*/  @P5 IMAD.MOV.U32 R7, RZ, RZ, R9 ;  /* 0x000000ffff075224 */ /* 0x000fe400078e0009 */
[----:B------:R-:W-:Y:S01]  /*20bd0*/  FMUL R3, R144, R2 ;  /* 0x0000000290037220 */ /* 0x000fe20000400000 */
[----:B------:R-:W-:Y:S01]  /*20be0*/  @P2 STG.E desc[UR44][R4.64+0x3a0], R11 ;  /* 0x0003a00b04002986 */ /* 0x000fe2000c10192c */
[----:B------:R-:W-:-:S03]  /*20bf0*/  F2FP.TF32.F32.PACK_B R143, R143 ;  /* 0x0000008fff8f723e */ /* 0x000fc600024050ff */
[----:B------:R-:W-:Y:S01]  /*20c00*/  @P6 STG.E desc[UR44][R4.64+0x3a4], R141 ;  /* 0x0003a48d04006986 */ /* 0x000fe2000c10192c */
[----:B------:R-:W-:-:S03]  /*20c10*/  F2FP.TF32.F32.PACK_B R3, R3 ;  /* 0x00000003ff03723e */ /* 0x000fc600024050ff */
[----:B------:R0:W-:Y:S01]  /*20c20*/  @P5 STG.E desc[UR44][R6.64+0x3a0], R15 ;  /* 0x0003a00f06005986 */ /* 0x0001e2000c10192c */
[C---:B------:R-:W-:Y:S02]  /*20c30*/  ISETP.GT.AND P5, PT, R0.reuse, 0xf0, P0 ;  /* 0x000000f00000780c */ /* 0x040fe400007a4270 */
[----:B------:R-:W-:Y:S01]  /*20c40*/  ISETP.GT.AND P2, PT, R0, 0xf1, P1 ;  /* 0x000000f10000780c */ /* 0x000fe20000f44270 */
[----:B------:R-:W-:Y:S01]  /*20c50*/  FMUL R145, R145, R2 ;  /* 0x0000000291917220 */ /* 0x000fe20000400000 */
[----:B0-----:R-:W-:Y:S01]  /*20c60*/  @P3 MOV R6, R8 ;  /* 0x0000000800063202 */ /* 0x001fe20000000f00 */
[----:B------:R-:W-:Y:S02]  /*20c70*/  @P3 IMAD.MOV.U32 R7, RZ, RZ, R9 ;  /* 0x000000ffff073224 */ /* 0x000fe400078e0009 */
[----:B------:R-:W-:-:S03]  /*20c80*/  FMUL R13, R146, R2 ;  /* 0x00000002920d7220 */ /* 0x000fc60000400000 */
[----:B------:R0:W-:Y:S04]  /*20c90*/  @P3 STG.E desc[UR44][R6.64+0x3a4], R143 ;  /* 0x0003a48f06003986 */ /* 0x0001e8000c10192c */
[----:B------:R-:W-:Y:S01]  /*20ca0*/  @P4 STG.E desc[UR44][R4.64+0x3c0], R3 ;  /* 0x0003c00304004986 */ /* 0x000fe2000c10192c */
[C---:B------:R-:W-:Y:S02]  /*20cb0*/  ISETP.GT.AND P4, PT, R0.reuse, 0xf1, P0 ;  /* 0x000000f10000780c */ /* 0x040fe40000784270 */
[C---:B------:R-:W-:Y:S02]  /*20cc0*/  ISETP.GT.AND P3, PT, R0.reuse, 0xf8, P1 ;  /* 0x000000f80000780c */ /* 0x040fe40000f64270 */
[----:B------:R-:W-:Y:S02]  /*20cd0*/  F2FP.TF32.F32.PACK_B R145, R145 ;  /* 0x00000091ff91723e */ /* 0x000fe400024050ff */
[C---:B------:R-:W-:Y:S01]  /*20ce0*/  ISETP.GT.AND P1, PT, R0.reuse, 0xf9, P1 ;  /* 0x000000f90000780c */ /* 0x040fe20000f24270 */
[----:B0-----:R-:W-:Y:S01]  /*20cf0*/  @P5 IMAD.MOV.U32 R6, RZ, RZ, R8 ;  /* 0x000000ffff065224 */ /* 0x001fe200078e0008 */
[----:B------:R-:W-:Y:S01]  /*20d00*/  ISETP.GT.AND P6, PT, R0, 0xf8, P0 ;  /* 0x000000f80000780c */ /* 0x000fe200007c4270 */
[----:B------:R-:W-:Y:S01]  /*20d10*/  FMUL R147, R147, R2 ;  /* 0x0000000293937220 */ /* 0x000fe20000400000 */
[----:B------:R-:W-:-:S02]  /*20d20*/  F2FP.TF32.F32.PACK_B R13, R13 ;  /* 0x0000000dff0d723e */ /* 0x000fc400024050ff */
[----:B------:R-:W-:Y:S01]  /*20d30*/  @P5 MOV R7, R9 ;  /* 0x0000000900075202 */ /* 0x000fe20000000f00 */
[-C--:B------:R-:W-:Y:S01]  /*20d40*/  FMUL R19, R148, R2.reuse ;  /* 0x0000000294137220 */ /* 0x080fe20000400000 */
[-C--:B------:R-:W-:Y:S01]  /*20d50*/  FMUL R149, R149, R2.reuse ;  /* 0x0000000295957220 */ /* 0x080fe20000400000 */
[----:B------:R-:W-:Y:S01]  /*20d60*/  @P2 STG.E desc[UR44][R4.64+0x3c4], R145 ;  /* 0x0003c49104002986 */ /* 0x000fe2000c10192c */
[----:B------:R-:W-:Y:S02]  /*20d70*/  ISETP.GT.AND P0, PT, R0, 0xf9, P0 ;  /* 0x000000f90000780c */ /* 0x000fe40000704270 */
[----:B------:R-:W-:Y:S01]  /*20d80*/  F2FP.TF32.F32.PACK_B R147, R147 ;  /* 0x00000093ff93723e */ /* 0x000fe200024050ff */
[----:B------:R0:W-:Y:S01]  /*20d90*/  @P5 STG.E desc[UR44][R6.64+0x3c0], R13 ;  /* 0x0003c00d06005986 */ /* 0x0001e2000c10192c */
[----:B------:R-:W-:Y:S01]  /*20da0*/  F2FP.TF32.F32.PACK_B R19, R19 ;  /* 0x00000013ff13723e */ /* 0x000fe200024050ff */
[-C--:B------:R-:W-:Y:S01]  /*20db0*/  FMUL R21, R150, R2.reuse ;  /* 0x0000000296157220 */ /* 0x080fe20000400000 */
[----:B------:R-:W-:Y:S01]  /*20dc0*/  F2FP.TF32.F32.PACK_B R149, R149 ;  /* 0x00000095ff95723e */ /* 0x000fe200024050ff */
[----:B------:R-:W-:Y:S01]  /*20dd0*/  FMUL R151, R151, R2 ;  /* 0x0000000297977220 */ /* 0x000fe20000400000 */
[----:B0-----:R-:W-:-:S02]  /*20de0*/  @P4 IMAD.MOV.U32 R6, RZ, RZ, R8 ;  /* 0x000000ffff064224 */ /* 0x001fc400078e0008 */
[----:B------:R-:W-:Y:S01]  /*20df0*/  @P4 IMAD.MOV.U32 R7, RZ, RZ, R9 ;  /* 0x000000ffff074224 */ /* 0x000fe200078e0009 */
[----:B------:R-:W-:-:S04]  /*20e00*/  F2FP.TF32.F32.PACK_B R21, R21 ;  /* 0x00000015ff15723e */ /* 0x000fc800024050ff */
[----:B------:R-:W-:Y:S01]  /*20e10*/  @P4 STG.E desc[UR44][R6.64+0x3c4], R147 ;  /* 0x0003c49306004986 */ /* 0x000fe2000c10192c */
[----:B------:R-:W-:-:S03]  /*20e20*/  F2FP.TF32.F32.PACK_B R151, R151 ;  /* 0x00000097ff97723e */ /* 0x000fc600024050ff */
[----:B------:R-:W-:Y:S04]  /*20e30*/  @P3 STG.E desc[UR44][R4.64+0x3e0], R19 ;  /* 0x0003e01304003986 */ /* 0x000fe8000c10192c */
[----:B------:R0:W-:Y:S02]  /*20e40*/  @P1 STG.E desc[UR44][R4.64+0x3e4], R149 ;  /* 0x0003e49504001986 */ /* 0x0001e4000c10192c */
[----:B0-----:R-:W-:Y:S01]  /*20e50*/  @P6 MOV R4, R8 ;  /* 0x0000000800046202 */ /* 0x001fe20000000f00 */
[----:B------:R-:W-:-:S05]  /*20e60*/  @P6 IMAD.MOV.U32 R5, RZ, RZ, R9 ;  /* 0x000000ffff056224 */ /* 0x000fca00078e0009 */
[----:B------:R0:W-:Y:S04]  /*20e70*/  @P6 STG.E desc[UR44][R4.64+0x3e0], R21 ;  /* 0x0003e01504006986 */ /* 0x0001e8000c10192c */
[----:B------:R0:W-:Y:S02]  /*20e80*/  @P0 STG.E desc[UR44][R8.64+0x3e4], R151 ;  /* 0x0003e49708000986 */ /* 0x0001e4000c10192c */
.L_x_536:
[----:B------:R-:W-:Y:S05]  /*20e90*/  BSYNC B0 ;  /* 0x0000000000007941 */ /* 0x000fea0003800000 */
.L_x_28:
[----:B0---4-:R-:W4:Y:S01]  /*20ea0*/  LDL.LU R4, [R1+0x200] ;  /* 0x0002000001047983 */ /* 0x011f220000300800 */
[----:B------:R-:W-:Y:S01]  /*20eb0*/  ULDC UR4, c[0x0][0xc] ;  /* 0x0000030000047ab9 */ /* 0x000fe20000000800 */
[----:B------:R-:W-:Y:S01]  /*20ec0*/  ULDC UR5, c[0x0][0x10] ;  /* 0x0000040000057ab9 */ /* 0x000fe20000000800 */
[----:B-----5:R-:W4:Y:S01]  /*20ed0*/  LDC R3, c[0x0][0x14] ;  /* 0x00000500ff037b82 */ /* 0x020f220000000800 */
[----:B------:R-:W-:Y:S01]  /*20ee0*/  UIMAD.WIDE.U32 UR4, UR4, UR5, URZ ;  /* 0x00000005040472a5 */ /* 0x000fe2000f8e003f */
[----:B------:R-:W-:Y:S01]  /*20ef0*/  IMAD.MOV.U32 R5, RZ, RZ, R17 ;  /* 0x000000ffff057224 */ /* 0x000fe200078e0011 */
[----:B------:R-:W-:Y:S01]  /*20f00*/  UMOV UR41, 0xffffffff ;  /* 0xffffffff00297882 */ /* 0x000fe20000000000 */
[----:B------:R-:W-:Y:S01]  /*20f10*/  UMOV UR42, 0xffffffff ;  /* 0xffffffff002a7882 */ /* 0x000fe20000000000 */
[----:B------:R-:W-:Y:S02]  /*20f20*/  PRMT R0, RZ, 0x7610, R0 ;  /* 0x00007610ff007816 */ /* 0x000fe40000000000 */
[----:B----4-:R-:W-:-:S04]  /*20f30*/  IMAD.WIDE.U32 R4, R3, UR4, R4 ;  /* 0x0000000403047c25 */ /* 0x010fc8000f8e0004 */
[----:B------:R-:W-:Y:S02]  /*20f40*/  IMAD.MOV.U32 R6, RZ, RZ, R4 ;  /* 0x000000ffff067224 */ /* 0x000fe400078e0004 */
[----:B------:R-:W-:Y:S01]  /*20f50*/  IMAD R3, R3, UR5, RZ ;  /* 0x0000000503037c24 */ /* 0x000fe2000f8e02ff */
[----:B------:R-:W-:Y:S02]  /*20f60*/  ULDC.64 UR4, c[0x0][0x650] ;  /* 0x0001940000047ab9 */ /* 0x000fe40000000a00 */
[----:B------:R0:W-:Y:S01]  /*20f70*/  STL [R1+0x200], R6 ;  /* 0x0002000601007387 */ /* 0x0001e20000100800 */
[----:B------:R-:W-:Y:S02]  /*20f80*/  ISETP.GE.U32.AND P0, PT, R4, UR4, PT ;  /* 0x0000000404007c0c */ /* 0x000fe4000bf06070 */
[----:B------:R-:W-:-:S04]  /*20f90*/  IADD3 R17, R5, R3, RZ ;  /* 0x0000000305117210 */ /* 0x000fc80007ffe0ff */
[----:B------:R-:W-:-:S13]  /*20fa0*/  ISETP.GE.U32.AND.EX P0, PT, R17, UR5, PT, P0 ;  /* 0x0000000511007c0c */ /* 0x000fda000bf06100 */
[----:B0-----:R-:W-:Y:S05]  /*20fb0*/  @P0 BRA `(.L_x_537) ;  /* 0x0000000400880947 */ /* 0x001fea0003800000 */
[----:B------:R-:W0:Y:S01]  /*20fc0*/  S2UR UR6, SR_CTAID.X ;  /* 0x00000000000679c3 */ /* 0x000e220000002500 */
[----:B------:R-:W-:Y:S01]  /*20fd0*/  ULDC.64 UR12, c[0x0][0x628] ;  /* 0x00018a00000c7ab9 */ /* 0x000fe20000000a00 */
[----:B------:R-:W-:Y:S01]  /*20fe0*/  ULDC UR4, c[0x0][0x150] ;  /* 0x0000540000047ab9 */ /* 0x000fe20000000800 */
[----:B------:R-:W-:Y:S01]  /*20ff0*/  ISETP.NE.U32.AND P0, PT, RZ, UR12, PT ;  /* 0x0000000cff007c0c */ /* 0x000fe2000bf05070 */
[----:B------:R-:W-:Y:S01]  /*21000*/  ULDC UR15, c[0x0][0x630] ;  /* 0x00018c00000f7ab9 */ /* 0x000fe20000000800 */
[C---:B------:R-:W-:Y:S01]  /*21010*/  R2UR UR16, R6.reuse ;  /* 0x00000000061072ca */ /* 0x040fe200000e0000 */
[----:B------:R-:W-:Y:S01]  /*21020*/  ULDC UR19, c[0x0][0x154] ;  /* 0x0000550000137ab9 */ /* 0x000fe20000000800 */
[----:B------:R-:W-:Y:S01]  /*21030*/  ISETP.NE.AND.EX P0, PT, RZ, UR13, PT, P0 ;  /* 0x0000000dff007c0c */ /* 0x000fe2000bf05300 */
[----:B------:R-:W4:Y:S01]  /*21040*/  S2UR UR18, SR_CTAID.Y ;  /* 0x00000000001279c3 */ /* 0x000f220000002600 */
[----:B------:R-:W-:Y:S02]  /*21050*/  R2UR UR17, R17 ;  /* 0x00000000111172ca */ /* 0x000fe400000e0000 */
[----:B------:R-:W-:-:S02]  /*21060*/  R2UR UR10, R6 ;  /* 0x00000000060a72ca */ /* 0x000fc400000e0000 */
[----:B------:R-:W-:Y:S02]  /*21070*/  R2UR UR11, R17 ;  /* 0x00000000110b72ca */ /* 0x000fe400000e0000 */
[----:B0-----:R-:W-:-:S05]  /*21080*/  I2FP.F32.U32 R0, UR6 ;  /* 0x0000000600007c45 */ /* 0x001fca0008201000 */
[----:B------:R-:W-:-:S04]  /*21090*/  FMUL R0, R0, UR4 ;  /* 0x0000000400007c20 */ /* 0x000fc80008400000 */
[----:B------:R0:W0:Y:S01]  /*210a0*/  F2I.U32.TRUNC.NTZ R3, R0 ;  /* 0x0000000000037305 */ /* 0x000022000020f000 */
[----:B----4-:R-:W-:Y:S05]  /*210b0*/  @!P0 BRA `(.L_x_538) ;  /* 0x0000000000308947 */ /* 0x010fea0003800000 */
        /* <DEDUP_REMOVED lines=12> */
.L_x_538:
[----:B------:R-:W-:Y:S01]  /*21180*/  USHF.R.U64 UR42, UR10, UR15, UR11 ;  /* 0x0000000f0a2a7299 */ /* 0x000fe2000800120b */
[----:B0-----:R-:W-:Y:S01]  /*21190*/  I2FP.F32.U32 R0, UR18 ;  /* 0x0000001200007c45 */ /* 0x001fe20008201000 */
[----:B------:R-:W-:Y:S02]  /*211a0*/  USHF.R.U32.HI UR4, URZ, UR15, UR11 ;  /* 0x0000000f3f047299 */ /* 0x000fe4000801160b */
        /* <DEDUP_REMOVED lines=8> */
[----:B------:R-:W-:Y:S01]  /*21230*/  UIMAD.WIDE.U32 UR8, UR10, UR12, UR8 ;  /* 0x0000000c0a0872a5 */ /* 0x000fe2000f8e0008 */
[----:B------:R-:W-:Y:S01]  /*21240*/  R2UR UR12, R3 ;  /* 0x00000000030c72ca */ /* 0x000fe200000e0000 */
[----:B------:R-:W-:Y:S01]  /*21250*/  UIMAD UR10, UR10, UR13, UR4 ;  /* 0x0000000d0a0a72a4 */ /* 0x000fe2000f8e0204 */
[----:B------:R-:W-:Y:S01]  /*21260*/  ULDC UR11, c[0x0][0x618] ;  /* 0x00018600000b7ab9 */ /* 0x000fe20000000800 */
[----:B------:R-:W-:Y:S02]  /*21270*/  ULDC UR21, c[0x0][0x658] ;  /* 0x0001960000157ab9 */ /* 0x000fe40000000800 */
[----:B------:R-:W-:Y:S01]  /*21280*/  UIADD3 UR9, UR9, UR10, URZ ;  /* 0x0000000a09097290 */ /* 0x000fe2000fffe03f */
[----:B------:R-:W-:Y:S01]  /*21290*/  UMOV UR15, 0xffffffff ;  /* 0xffffffff000f7882 */ /* 0x000fe20000000000 */
[----:B------:R-:W-:Y:S01]  /*212a0*/  ULDC.64 UR4, c[0x0][0x640] ;  /* 0x0001900000047ab9 */ /* 0x000fe20000000a00 */
[----:B------:R-:W-:Y:S01]  /*212b0*/  USHF.L.U32 UR15, UR15, UR21, URZ ;  /* 0x000000150f0f7299 */ /* 0x000fe2000800063f */
[----:B------:R-:W-:Y:S01]  /*212c0*/  ISETP.NE.U32.AND P0, PT, RZ, UR4, PT ;  /* 0x00000004ff007c0c */ /* 0x000fe2000bf05070 */
[----:B------:R-:W-:-:S02]  /*212d0*/  USHF.R.U64 UR16, UR8, UR11, UR9 ;  /* 0x0000000b08107299 */ /* 0x000fc40008001209 */
[----:B------:R-:W-:Y:S01]  /*212e0*/  USHF.R.U32.HI UR8, URZ, UR11, UR9 ;  /* 0x0000000b3f087299 */ /* 0x000fe20008011609 */
[----:B0-----:R-:W-:Y:S01]  /*212f0*/  R2UR UR14, R0 ;  /* 0x00000000000e72ca */ /* 0x001fe200000e0000 */
[----:B------:R-:W-:Y:S01]  /*21300*/  ULDC UR17, c[0x0][0x608] ;  /* 0x0001820000117ab9 */ /* 0x000fe20000000800 */
[----:B------:R-:W-:Y:S01]  /*21310*/  ULOP3.LUT UR40, URZ, UR15, URZ, 0x33, !UPT ;  /* 0x0000000f3f287292 */ /* 0x000fe2000f8e333f */
[----:B------:R-:W-:Y:S01]  /*21320*/  ISETP.NE.AND.EX P0, PT, RZ, UR5, PT, P0 ;  /* 0x00000005ff007c0c */ /* 0x000fe2000bf05300 */
[----:B------:R-:W-:Y:S02]  /*21330*/  USHF.R.U64 UR15, UR16, UR17, UR8 ;  /* 0x00000011100f7299 */ /* 0x000fe40008001208 */
[----:B------:R-:W-:Y:S02]  /*21340*/  USHF.R.U32.HI UR8, URZ, UR17, UR8 ;  /* 0x000000113f087299 */ /* 0x000fe40008011608 */
[----:B------:R-:W-:Y:S02]  /*21350*/  UIADD3 UR12, -UR12, URZ, URZ ;  /* 0x0000003f0c0c7290 */ /* 0x000fe4000fffe13f */
[----:B------:R-:W-:Y:S01]  /*21360*/  USHF.R.U64 UR17, UR15, UR21, UR8 ;  /* 0x000000150f117299 */ /* 0x000fe20008001208 */
[----:B------:R-:W-:Y:S01]  /*21370*/  UMOV UR19, 0x1 ;  /* 0x0000000100137882 */ /* 0x000fe20000000000 */
[----:B------:R-:W-:Y:S01]  /*21380*/  ULDC UR13, c[0x0][0x144] ;  /* 0x00005100000d7ab9 */ /* 0x000fe20000000800 */
[----:B------:R-:W-:Y:S01]  /*21390*/  ULDC UR7, c[0x0][0x600] ;  /* 0x0001800000077ab9 */ /* 0x000fe20000000800 */
[----:B------:R-:W-:-:S02]  /*213a0*/  USHF.L.U32 UR24, UR19, UR21, URZ ;  /* 0x0000001513187299 */ /* 0x000fc4000800063f */
[----:B------:R-:W-:Y:S02]  /*213b0*/  USHF.R.U32.HI UR8, URZ, UR21, UR8 ;  /* 0x000000153f087299 */ /* 0x000fe40008011608 */
[----:B------:R-:W-:Y:S02]  /*213c0*/  UIMAD UR21, UR13, UR12, UR6 ;  /* 0x0000000c0d1572a4 */ /* 0x000fe4000f8e0206 */
[----:B------:R-:W-:Y:S02]  /*213d0*/  UIADD3 UR20, UR7, -0x1, URZ ;  /* 0xffffffff07147890 */ /* 0x000fe4000fffe03f */
[----:B------:R-:W-:Y:S01]  /*213e0*/  UIADD3 UR19, -UR14, URZ, URZ ;  /* 0x0000003f0e137290 */ /* 0x000fe2000fffe13f */
        /* <DEDUP_REMOVED lines=17> */
.L_x_539:
[----:B------:R-:W-:Y:S01]  /*21500*/  UISETP.NE.AND UP0, UPT, UR39, URZ, UPT ;  /* 0x0000003f2700728c */ /* 0x000fe2000bf05270 */
[----:B------:R-:W-:Y:S01]  /*21510*/  IMAD.MOV.U32 R0, RZ, RZ, 0x1 ;  /* 0x00000001ff007424 */ /* 0x000fe200078e00ff */
[----:B------:R-:W-:Y:S02]  /*21520*/  USHF.R.U64 UR4, UR6, UR22, UR8 ;  /* 0x0000001606047299 */ /* 0x000fe40008001208 */
[----:B------:R-:W-:Y:S02]  /*21530*/  ULOP3.LUT UR40, UR15, UR40, URZ, 0xc0, !UPT ;  /* 0x000000280f287292 */ /* 0x000fe4000f8ec03f */
[----:B------:R-:W-:Y:S02]  /*21540*/  UIADD3 UR5, -UR4, URZ, URZ ;  /* 0x0000003f04057290 */ /* 0x000fe4000fffe13f */
[----:B------:R-:W-:Y:S02]  /*21550*/  UIMAD UR40, UR24, UR4, UR40 ;  /* 0x00000004182872a4 */ /* 0x000fe4000f8e0228 */
[----:B------:R-:W-:-:S02]  /*21560*/  ULOP3.LUT UR16, UR16, UR20, URZ, 0xc0, !UPT ;  /* 0x0000001410107292 */ /* 0x000fc4000f8ec03f */
[----:B------:R-:W-:Y:S02]  /*21570*/  @UP0 UIMAD UR21, UR25, UR19, UR18 ;  /* 0x00000013191502a4 */ /* 0x000fe4000f8e0212 */
[----:B------:R-:W-:-:S03]  /*21580*/  UIMAD UR4, UR5, UR23, UR17 ;  /* 0x00000017050472a4 */ /* 0x000fc6000f8e0211 */
[----:B------:R-:W-:Y:S01]  /*21590*/  ULDC UR5, c[0x0][0x610] ;  /* 0x0001840000057ab9 */ /* 0x000fe20000000800 */
[----:B------:R-:W-:Y:S02]  /*215a0*/  UIMAD UR4, UR4, UR7, UR16 ;  /* 0x00000007040472a4 */ /* 0x000fe4000f8e0210 */
[----:B------:R-:W-:-:S04]  /*215b0*/  UIMAD UR40, UR40, UR5, UR21 ;  /* 0x00000005282872a4 */ /* 0x000fc8000f8e0215 */
[----:B------:R-:W-:Y:S02]  /*215c0*/  USEL UR41, UR4, UR40, !UP0 ;  /* 0x0000002804297287 */ /* 0x000fe4000c000000 */
[----:B------:R-:W-:-:S12]  /*215d0*/  USEL UR40, UR40, UR4, !UP0 ;  /* 0x0000000428287287 */ /* 0x000fd8000c000000 */
.L_x_537:
[----:B------:R-:W-:-:S13]  /*215e0*/  LOP3.LUT P0, RZ, R0, 0xff, RZ, 0xc0, !PT ;  /* 0x000000ff00ff7812 */ /* 0x000fda000780c0ff */
[----:B------:R-:W-:Y:S05]  /*215f0*/  @P0 BRA `(.L_x_540) ;  /* 0xfffffdf800b80947 */ /* 0x000fea000383ffff */
[----:B------:R-:W-:Y:S05]  /*21600*/  EXIT ;  /* 0x000000000000794d */ /* 0x000fea0003800000 */
.L_x_3:
[----:B------:R-:W2:Y:S01]  /*21610*/  LDL R4, [R1+0x200] ;  /* 0x0002000001047983 */ /* 0x000ea20000100800 */
[----:B------:R-:W-:Y:S01]  /*21620*/  ULDC.64 UR8, c[0x0][0x650] ;  /* 0x0001940000087ab9 */ /* 0x000fe20000000a00 */
[----:B------:R-:W-:Y:S01]  /*21630*/  PRMT R0, RZ, 0x7610, R0 ;  /* 0x00007610ff007816 */ /* 0x000fe20000000000 */
[----:B------:R-:W-:Y:S01]  /*21640*/  IMAD.MOV.U32 R2, RZ, RZ, -0x1 ;  /* 0xffffffffff027424 */ /* 0x000fe200078e00ff */
[----:B------:R-:W-:Y:S01]  /*21650*/  MOV R3, 0xffffffff ;  /* 0xffffffff00037802 */ /* 0x000fe20000000f00 */
[----:B------:R-:W-:Y:S01]  /*21660*/  IMAD.MOV.U32 R10, RZ, RZ, -0x1 ;  /* 0xffffffffff0a7424 */ /* 0x000fe200078e00ff */
[----:B--2---:R-:W-:-:S04]  /*21670*/  ISETP.GE.U32.AND P0, PT, R4, UR8, PT ;  /* 0x0000000804007c0c */ /* 0x004fc8000bf06070 */
[----:B------:R-:W-:-:S13]  /*21680*/  ISETP.GE.U32.AND.EX P0, PT, R17, UR9, PT, P0 ;  /* 0x0000000911007c0c */ /* 0x000fda000bf06100 */
[----:B------:R-:W-:Y:S05]  /*21690*/  @P0 BRA `(.L_x_541) ;  /* 0x00000004008c0947 */ /* 0x000fea0003800000 */
[----:B------:R-:W-:Y:S01]  /*216a0*/  I2FP.F32.U32 R0, UR4 ;  /* 0x0000000400007c45 */ /* 0x000fe20008201000 */
[----:B0-----:R-:W-:Y:S01]  /*216b0*/  ULDC.64 UR16, c[0x0][0x628] ;  /* 0x00018a0000107ab9 */ /* 0x001fe20000000a00 */
        /* <DEDUP_REMOVED lines=24> */
.L_x_542:
        /* <DEDUP_REMOVED lines=24> */
[----:B------:R-:W-:Y:S01]  /*219c0*/  UMOV UR19, 0x1 ;  /* 0x0000000100137882 */ /* 0x000fe20000000000 */
[----:B------:R-:W-:Y:S01]  /*219d0*/  ULDC UR20, c[0x0][0x608] ;  /* 0x0001820000147ab9 */ /* 0x000fe20000000800 */
[----:B------:R-:W-:Y:S01]  /*219e0*/  USHF.L.U32 UR26, UR19, UR23, URZ ;  /* 0x00000017131a7299 */ /* 0x000fe2000800063f */
[----:B------:R-:W-:Y:S01]  /*219f0*/  ISETP.NE.AND.EX P0, PT, RZ, UR9, PT, P0 ;  /* 0x00000009ff007c0c */ /* 0x000fe2000bf05300 */
[----:B------:R-:W-:Y:S02]  /*21a00*/  USHF.R.U64 UR19, UR18, UR20, UR11 ;  /* 0x0000001412137299 */ /* 0x000fe4000800120b */
[----:B------:R-:W-:Y:S02]  /*21a10*/  USHF.R.U32.HI UR11, URZ, UR20, UR11 ;  /* 0x000000143f0b7299 */ /* 0x000fe4000801160b */
[----:B------:R-:W-:-:S02]  /*21a20*/  UIADD3 UR15, -UR15, URZ, URZ ;  /* 0x0000003f0f0f7290 */ /* 0x000fc4000fffe13f */
[----:B------:R-:W-:Y:S01]  /*21a30*/  USHF.R.U64 UR20, UR19, UR23, UR11 ;  /* 0x0000001713147299 */ /* 0x000fe2000800120b */
[----:B------:R-:W-:Y:S01]  /*21a40*/  ULDC UR16, c[0x0][0x144] ;  /* 0x0000510000107ab9 */ /* 0x000fe20000000800 */
[----:B------:R-:W-:Y:S01]  /*21a50*/  ULDC UR6, c[0x0][0x600] ;  /* 0x0001800000067ab9 */ /* 0x000fe20000000800 */
[----:B------:R-:W-:Y:S02]  /*21a60*/  USHF.R.U32.HI UR11, URZ, UR23, UR11 ;  /* 0x000000173f0b7299 */ /* 0x000fe4000801160b */
[----:B------:R-:W-:Y:S02]  /*21a70*/  UIMAD UR23, UR16, UR15, UR4 ;  /* 0x0000000f101772a4 */ /* 0x000fe4000f8e0204 */
[----:B------:R-:W-:Y:S02]  /*21a80*/  UIADD3 UR22, UR6, -0x1, URZ ;  /* 0xffffffff06167890 */ /* 0x000fe4000fffe03f */
[----:B------:R-:W-:Y:S02]  /*21a90*/  ULOP3.LUT UR27, URZ, UR13, URZ, 0x33, !UPT ;  /* 0x0000000d3f1b7292 */ /* 0x000fe4000f8e333f */
        /* <DEDUP_REMOVED lines=18> */
.L_x_543:
[----:B------:R-:W-:Y:S01]  /*21bc0*/  UISETP.NE.AND UP0, UPT, UR39, URZ, UPT ;  /* 0x0000003f2700728c */ /* 0x000fe2000bf05270 */
[----:B------:R-:W-:Y:S01]  /*21bd0*/  MOV R0, 0x1 ;  /* 0x0000000100007802 */ /* 0x000fe20000000f00 */
[----:B------:R-:W-:Y:S01]  /*21be0*/  USHF.R.U64 UR8, UR4, UR24, UR11 ;  /* 0x0000001804087299 */ /* 0x000fe2000800120b */
[----:B------:R-:W-:Y:S01]  /*21bf0*/  IMAD.U32 R10, RZ, RZ, UR5 ;  /* 0x00000005ff0a7e24 */ /* 0x000fe2000f8e00ff */
[----:B------:R-:W-:Y:S02]  /*21c00*/  ULOP3.LUT UR4, UR19, UR27, URZ, 0xc0, !UPT ;  /* 0x0000001b13047292 */ /* 0x000fe4000f8ec03f */
[----:B------:R-:W-:Y:S02]  /*21c10*/  ULOP3.LUT UR18, UR18, UR22, URZ, 0xc0, !UPT ;  /* 0x0000001612127292 */ /* 0x000fe4000f8ec03f */
[----:B------:R-:W-:-:S03]  /*21c20*/  UIMAD UR4, UR26, UR8, UR4 ;  /* 0x000000081a0472a4 */ /* 0x000fc6000f8e0204 */
[----:B------:R-:W-:Y:S02]  /*21c30*/  @UP0 UIMAD UR23, UR28, UR21, UR7 ;  /* 0x000000151c1702a4 */ /* 0x000fe4000f8e0207 */
[----:B------:R-:W-:-:S03]  /*21c40*/  UIADD3 UR7, -UR8, URZ, URZ ;  /* 0x0000003f08077290 */ /* 0x000fc6000fffe13f */
[----:B------:R-:W-:Y:S01]  /*21c50*/  ULDC UR8, c[0x0][0x610] ;  /* 0x0001840000087ab9 */ /* 0x000fe20000000800 */
[----:B------:R-:W-:Y:S02]  /*21c60*/  UIMAD UR7, UR7, UR25, UR20 ;  /* 0x00000019070772a4 */ /* 0x000fe4000f8e0214 */
[----:B------:R-:W-:Y:S02]  /*21c70*/  UIMAD UR4, UR4, UR8, UR23 ;  /* 0x00000008040472a4 */ /* 0x000fe4000f8e0217 */
[----:B------:R-:W-:-:S04]  /*21c80*/  UIMAD UR7, UR7, UR6, UR18 ;  /* 0x00000006070772a4 */ /* 0x000fc8000f8e0212 */
[----:B------:R-:W-:Y:S02]  /*21c90*/  USEL UR6, UR7, UR4, !UP0 ;  /* 0x0000000407067287 */ /* 0x000fe4000c000000 */
[----:B------:R-:W-:-:S04]  /*21ca0*/  USEL UR4, UR4, UR7, !UP0 ;  /* 0x0000000704047287 */ /* 0x000fc8000c000000 */
[----:B------:R-:W-:Y:S02]  /*21cb0*/  IMAD.U32 R2, RZ, RZ, UR6 ;  /* 0x00000006ff027e24 */ /* 0x000fe4000f8e00ff */
[----:B------:R-:W-:-:S07]  /*21cc0*/  MOV R3, UR4 ;  /* 0x0000000400037c02 */ /* 0x000fce0008000f00 */
.L_x_541:
[----:B------:R-:W-:-:S08]  /*21cd0*/  NOP ;  /* 0x0000000000007918 */ /* 0x000fd00000000000 */
[----:B0-----:R-:W0:-:S00]  /*21ce0*/  USETMAXREG.DEALLOC.CTAPOOL 0x18 ;  /* 0x00000018000079c8 */ /* 0x001e0000080e0500 */
[----:B------:R-:W-:-:S13]  /*21cf0*/  ISETP.NE.AND P0, PT, RZ, UR10, PT ;  /* 0x0000000aff007c0c */ /* 0x000fda000bf05270 */
[----:B------:R-:W-:Y:S05]  /*21d00*/  @P0 EXIT ;  /* 0x000000000000094d */ /* 0x000fea0003800000 */
[----:B0-----:R-:W-:Y:S01]  /*21d10*/  LOP3.LUT P0, RZ, R0, 0xff, RZ, 0xc0, !PT ;  /* 0x000000ff00ff7812 */ /* 0x001fe2000780c0ff */
[----:B------:R-:W-:Y:S02]  /*21d20*/  IMAD.MOV.U32 R0, RZ, RZ, 0x1 ;  /* 0x00000001ff007424 */ /* 0x000fe400078e00ff */
[----:B------:R-:W-:-:S10]  /*21d30*/  IMAD.MOV.U32 R7, RZ, RZ, RZ ;  /* 0x000000ffff077224 */ /* 0x000fd400078e00ff */
[----:B------:R-:W-:Y:S05]  /*21d40*/  @!P0 BRA `(.L_x_544) ;  /* 0x0000000c00808947 */ /* 0x000fea0003800000 */
[----:B------:R-:W0:Y:S01]  /*21d50*/  LDC R0, c[0x0][0x28c] ;  /* 0x0000a300ff007b82 */ /* 0x000e220000000800 */
[----:B------:R-:W1:Y:S01]  /*21d60*/  S2R R4, SR_TID.X ;  /* 0x0000000000047919 */ /* 0x000e620000002100 */
[----:B------:R-:W-:Y:S01]  /*21d70*/  ULDC UR5, c[0x0][0x658] ;  /* 0x0001960000057ab9 */ /* 0x000fe20000000800 */
[----:B------:R-:W-:Y:S01]  /*21d80*/  UMOV UR7, 0xffffffff ;  /* 0xffffffff00077882 */ /* 0x000fe20000000000 */
[----:B------:R-:W-:Y:S01]  /*21d90*/  ULDC UR6, c[0x0][0xc] ;  /* 0x0000030000067ab9 */ /* 0x000fe20000000800 */
[----:B------:R-:W-:Y:S01]  /*21da0*/  USHF.L.U32 UR9, UR7, UR5, URZ ;  /* 0x0000000507097299 */ /* 0x000fe2000800063f */
[----:B------:R-:W-:Y:S01]  /*21db0*/  BSSY B0, `(.L_x_544) ;  /* 0x00000d9000007945 */ /* 0x000fe20003800000 */
[----:B------:R-:W-:Y:S01]  /*21dc0*/  UMOV UR8, 0x1 ;  /* 0x0000000100087882 */ /* 0x000fe20000000000 */
[----:B------:R-:W-:Y:S01]  /*21dd0*/  ULDC UR7, c[0x0][0x10] ;  /* 0x0000040000077ab9 */ /* 0x000fe20000000800 */
[----:B------:R-:W-:Y:S01]  /*21de0*/  USHF.L.U32 UR5, UR8, UR5, URZ ;  /* 0x0000000508057299 */ /* 0x000fe2000800063f */
[----:B------:R-:W-:Y:S01]  /*21df0*/  IMAD.MOV.U32 R9, RZ, RZ, 0x1 ;  /* 0x00000001ff097424 */ /* 0x000fe200078e00ff */
[----:B------:R-:W-:Y:S01]  /*21e00*/  UIMAD.WIDE.U32 UR6, UR6, UR7, URZ ;  /* 0x00000007060672a5 */ /* 0x000fe2000f8e003f */
[----:B------:R-:W-:Y:S01]  /*21e10*/  MOV R7, RZ ;  /* 0x000000ff00077202 */ /* 0x000fe20000000f00 */
[----:B------:R-:W-:Y:S01]  /*21e20*/  ULDC UR8, c[0x0][0x14] ;  /* 0x0000050000087ab9 */ /* 0x000fe20000000800 */
[----:B------:R-:W-:Y:S01]  /*21e30*/  ULDC UR4, c[0x0][0x600] ;  /* 0x0001800000047ab9 */ /* 0x000fe20000000800 */
[----:B------:R-:W-:-:S02]  /*21e40*/  UIMAD.WIDE.U32 UR30, UR6, UR8, URZ ;  /* 0x00000008061e72a5 */ /* 0x000fc4000f8e003f */
[----:B------:R-:W-:Y:S02]  /*21e50*/  UIMAD UR7, UR7, UR8, URZ ;  /* 0x00000008070772a4 */ /* 0x000fe4000f8e023f */
[----:B------:R-:W-:Y:S02]  /*21e60*/  ULOP3.LUT UR13, UR38, 0x2, URZ, 0xfc, !UPT ;  /* 0x00000002260d7892 */ /* 0x000fe4000f8efc3f */
[----:B------:R-:W-:Y:S02]  /*21e70*/  UIADD3 UR4, UR4, -0x1, URZ ;  /* 0xffffffff04047890 */ /* 0x000fe4000fffe03f */
[----:B------:R-:W-:Y:S01]  /*21e80*/  ULOP3.LUT UR6, URZ, UR9, URZ, 0x33, !UPT ;  /* 0x000000093f067292 */ /* 0x000fe2000f8e333f */
[----:B0-----:R-:W-:Y:S01]  /*21e90*/  IADD3 R0, R0, 0x3f, RZ ;  /* 0x0000003f00007810 */ /* 0x001fe20007ffe0ff */
[----:B------:R-:W-:Y:S01]  /*21ea0*/  UIADD3 UR7, UR31, UR7, URZ ;  /* 0x000000071f077290 */ /* 0x000fe2000fffe03f */
[----:B------:R-:W-:Y:S02]  /*21eb0*/  ULDC.64 UR40, c[0x0][0x198] ;  /* 0x0000660000287ab9 */ /* 0x000fe40000000a00 */
[----:B------:R-:W-:-:S04]  /*21ec0*/  SHF.R.S32.HI R5, RZ, 0x1f, R0 ;  /* 0x0000001fff057819 */ /* 0x000fc80000011400 */
[----:B------:R-:W-:Y:S01]  /*21ed0*/  LEA.HI R5, R5, R0, RZ, 0x6 ;  /* 0x0000000005057211 */ /* 0x000fe200078f30ff */
[----:B------:R-:W-:Y:S01]  /*21ee0*/  IMAD.MOV.U32 R0, RZ, RZ, 0x1 ;  /* 0x00000001ff007424 */ /* 0x000fe200078e00ff */
[C---:B-1----:R-:W-:Y:S02]  /*21ef0*/  LOP3.LUT P2, RZ, R4.reuse, 0x7f, RZ, 0xc0, !PT ;  /* 0x0000007f04ff7812 */ /* 0x042fe4000784c0ff */
[----:B------:R-:W-:Y:S02]  /*21f00*/  SHF.R.S32.HI R6, RZ, 0x6, R5 ;  /* 0x00000006ff067819 */ /* 0x000fe40000011405 */
[----:B------:R-:W-:-:S03]  /*21f10*/  LOP3.LUT P0, RZ, R4, 0x1f, RZ, 0xc0, !PT ;  /* 0x0000001f04ff7812 */ /* 0x000fc6000780c0ff */
[----:B------:R-:W-:Y:S01]  /*21f20*/  VIADD R16, R6, 0x1 ;  /* 0x0000000106107836 */ /* 0x000fe20000000000 */
[----:B------:R-:W-:-:S13]  /*21f30*/  PLOP3.LUT P0, PT, P0, P2, PT, 0x8a, 0x0 ;  /* 0x000000000000781c */ /* 0x000fda0000705172 */
.L_x_556:
[----:B------:R-:W-:-:S03]  /*21f40*/  UMOV UR8, 0xffffffff ;  /* 0xffffffff00087882 */ /* 0x000fc60000000000 */
[----:B------:R-:W-:Y:S05]  /*21f50*/  BRA.DIV UR8, `(.L_x_545) ;  /* 0x0000000e08c87947 */ /* 0x000fea000b800000 */
[----:B------:R-:W-:-:S13]  /*21f60*/  ELECT P6, URZ, PT ;  /* 0x00000000003f782f */ /* 0x000fda00038c0000 */
.L_x_566:
[----:B------:R-:W0:Y:S01]  /*21f70*/  LDC R4, c[0x0][0x28c] ;  /* 0x0000a300ff047b82 */ /* 0x000e220000000800 */
[----:B------:R-:W-:Y:S01]  /*21f80*/  BSSY B1, `(.L_x_546) ;  /* 0x0000042000017945 */ /* 0x000fe20003800000 */
[----:B0-----:R-:W-:-:S13]  /*21f90*/  ISETP.LT.OR P6, PT, R4, 0x1, !P6 ;  /* 0x000000010400780c */ /* 0x001fda00077c1670 */
[----:B------:R-:W-:Y:S05]  /*21fa0*/  @P6 BRA `(.L_x_547) ;  /* 0x0000000000fc6947 */ /* 0x000fea0003800000 */
[----:B------:R-:W-:Y:S01]  /*21fb0*/  SHF.L.U32 R5, R2, 0x8, RZ ;  /* 0x0000000802057819 */ /* 0x000fe200000006ff */
[----:B------:R-:W-:Y:S01]  /*21fc0*/  IMAD.SHL.U32 R3, R3, 0x100, RZ ;  /* 0x0000010003037824 */ /* 0x000fe200078e00ff */
[----:B------:R-:W-:Y:S01]  /*21fd0*/  MOV R2, R0 ;  /* 0x0000000000027202 */ /* 0x000fe20000000f00 */
[----:B------:R-:W-:Y:S02]  /*21fe0*/  IMAD.MOV.U32 R13, RZ, RZ, RZ ;  /* 0x000000ffff0d7224 */ /* 0x000fe400078e00ff */
[----:B------:R-:W-:Y:S02]  /*21ff0*/  IMAD.MOV.U32 R4, RZ, RZ, R16 ;  /* 0x000000ffff047224 */ /* 0x000fe400078e0010 */
[----:B------:R-:W-:-:S07]  /*22000*/  IMAD.MOV.U32 R8, RZ, RZ, R7 ;  /* 0x000000ffff087224 */ /* 0x000fce00078e0007 */
.L_x_551:
[----:B------:R-:W0:Y:S01]  /*22010*/  S2R R12, SR_CgaCtaId ;  /* 0x00000000000c7919 */ /* 0x000e220000008800 */
[----:B------:R-:W-:-:S04]  /*22020*/  MOV R11, 0x400 ;  /* 0x00000400000b7802 */ /* 0x000fc80000000f00 */
[----:B0-----:R-:W-:Y:S02]  /*22030*/  LEA R15, R12, R11, 0x18 ;  /* 0x0000000b0c0f7211 */ /* 0x001fe400078ec0ff */
[----:B------:R-:W-:Y:S01]  /*22040*/  SHF.L.U32 R11, R2, 0x1f, RZ ;  /* 0x0000001f020b7819 */ /* 0x000fe200000006ff */
[----:B------:R-:W0:Y:S02]  /*22050*/  @!P2 LDC R12, c[0x0][0x500] ;  /* 0x00014000ff0cab82 */ /* 0x000e240000000800 */
[----:B------:R-:W-:-:S04]  /*22060*/  IMAD R14, R8, 0x8, R15 ;  /* 0x00000008080e7824 */ /* 0x000fc800078e020f */
[----:B------:R-:W1:Y:S02]  /*22070*/  SYNCS.PHASECHK.TRANS64.TRYWAIT P1, [R14+URZ+0x18], R11 ;  /* 0x0000180b0e0075a7 */ /* 0x000e64000802017f */
[----:B-1----:R-:W-:Y:S05]  /*22080*/  @!P1 BRA `(.L_x_548) ;  /* 0x0000000c009c9947 */ /* 0x002fea0003800000 */
.L_x_567:
[----:B------:R-:W-:Y:S01]  /*22090*/  UPRMT UR8, UR13, 0x9910, URZ ;  /* 0x000099100d087896 */ /* 0x000fe2000800003f */
[----:B0-----:R0:W-:Y:S03]  /*220a0*/  @!P2 SYNCS.ARRIVE.TRANS64 RZ, [R14+URZ], R12 ;  /* 0x0000000c0effa9a7 */ /* 0x0011e6000800003f */
[----:B------:R-:W-:-:S06]  /*220b0*/  UISETP.NE.AND UP0, UPT, UR8, 0x2, UPT ;  /* 0x000000020800788c */ /* 0x000fcc000bf05270 */
[----:B------:R-:W-:-:S13]  /*220c0*/  PLOP3.LUT P1, PT, PT, PT, UP0, 0x80, 0x0 ;  /* 0x000000000000781c */ /* 0x000fda0003f2f008 */
[----:B0-----:R-:W-:Y:S05]  /*220d0*/  @P1 BRA `(.L_x_549) ;  /* 0x0000000000041947 */ /* 0x001fea0003800000 */
[----:B------:R-:W-:Y:S01]  /*220e0*/  BPT.TRAP 0x1 ;  /* 0x000000040000795c */ /* 0x000fe20000300000 */
.L_x_549:
[----:B------:R-:W-:Y:S05]  /*220f0*/  @P0 BRA `(.L_x_550) ;  /* 0x0000000000040947 */ /* 0x000fea0003800000 */
[----:B------:R-:W-:Y:S01]  /*22100*/  BPT.TRAP 0x1 ;  /* 0x000000040000795c */ /* 0x000fe20000300000 */
.L_x_550:
[----:B------:R-:W-:Y:S01]  /*22110*/  LEA R15, R8, R15, 0x10 ;  /* 0x0000000f080f7211 */ /* 0x000fe200078e80ff */
[----:B------:R-:W-:Y:S01]  /*22120*/  VIADD R4, R4, 0xffffffff ;  /* 0xffffffff04047836 */ /* 0x000fe20000000000 */
[----:B------:R-:W-:Y:S01]  /*22130*/  R2UR UR34, R13 ;  /* 0x000000000d2272ca */ /* 0x000fe200000e0000 */
[----:B------:R-:W-:Y:S01]  /*22140*/  UIADD3 UR14, UP0, UR40, 0xf0, URZ ;  /* 0x000000f0280e7890 */ /* 0x000fe2000ff1e03f */
[----:B------:R-:W-:Y:S01]  /*22150*/  R2UR UR8, R15 ;  /* 0x000000000f0872ca */ /* 0x000fe200000e0000 */
[----:B------:R-:W-:Y:S01]  /*22160*/  UIADD3 UR42, UP1, UR40, 0x1f0, URZ ;  /* 0x000001f0282a7890 */ /* 0x000fe2000ff3e03f */
[----:B------:R-:W-:Y:S01]  /*22170*/  R2UR UR33, R14 ;  /* 0x000000000e2172ca */ /* 0x000fe200000e0000 */
[----:B------:R-:W-:Y:S01]  /*22180*/  UIADD3.X UR15, URZ, UR41, URZ, UP0, !UPT ;  /* 0x000000293f0f7290 */ /* 0x000fe200087fe43f */
[----:B------:R-:W-:Y:S01]  /*22190*/  R2UR UR35, R3 ;  /* 0x00000000032372ca */ /* 0x000fe200000e0000 */
[----:B------:R-:W-:Y:S01]  /*221a0*/  UIADD3.X UR43, URZ, UR41, URZ, UP1, !UPT ;  /* 0x000000293f2b7290 */ /* 0x000fe20008ffe43f */
[----:B------:R-:W-:Y:S01]  /*221b0*/  R2UR UR36, R10 ;  /* 0x000000000a2472ca */ /* 0x000fe200000e0000 */
[----:B------:R-:W-:Y:S01]  /*221c0*/  VIADD R8, R8, 0x1 ;  /* 0x0000000108087836 */ /* 0x000fe20000000000 */
[----:B------:R-:W-:Y:S01]  /*221d0*/  R2UR UR19, R5 ;  /* 0x00000000051372ca */ /* 0x000fe200000e0000 */
[----:B------:R-:W-:Y:S01]  /*221e0*/  UMOV UR22, 0x0 ;  /* 0x0000000000167882 */ /* 0x000fe20000000000 */
[----:B------:R-:W-:Y:S01]  /*221f0*/  ISETP.GT.AND P3, PT, R4, 0x1, PT ;  /* 0x000000010400780c */ /* 0x000fe20003f64270 */
[----:B------:R-:W-:Y:S01]  /*22200*/  UIADD3 UR26, UR34, 0x20, URZ ;  /* 0x00000020221a7890 */ /* 0x000fe2000fffe03f */
[C---:B------:R-:W-:Y:S01]  /*22210*/  ISETP.NE.AND P1, PT, R8.reuse, 0x3, PT ;  /* 0x000000030800780c */ /* 0x040fe20003f25270 */
[----:B------:R-:W-:Y:S01]  /*22220*/  UIADD3 UR32, UR8, 0x100, URZ ;  /* 0x0000010008207890 */ /* 0x000fe2000fffe03f */
[----:B------:R-:W-:Y:S01]  /*22230*/  IADD3 R13, R13, 0x40, RZ ;  /* 0x000000400d0d7810 */ /* 0x000fe20007ffe0ff */
[----:B------:R-:W-:Y:S01]  /*22240*/  UIADD3 UR24, UR8, 0x8100, URZ ;  /* 0x0000810008187890 */ /* 0x000fe2000fffe03f */
[----:B-1----:R-:W-:Y:S01]  /*22250*/  SEL R11, RZ, 0x1, P1 ;  /* 0x00000001ff0b7807 */ /* 0x002fe20000800000 */
[----:B------:R-:W-:Y:S01]  /*22260*/  UIADD3 UR16, UR8, 0x30100, URZ ;  /* 0x0003010008107890 */ /* 0x000fe2000fffe03f */
[----:B------:R-:W-:Y:S01]  /*22270*/  SEL R8, R8, RZ, P1 ;  /* 0x000000ff08087207 */ /* 0x000fe20000800000 */
[----:B------:R-:W-:Y:S01]  /*22280*/  UIADD3 UR8, UR8, 0x38100, URZ ;  /* 0x0003810008087890 */ /* 0x000fe2000fffe03f */
[----:B------:R-:W-:Y:S01]  /*22290*/  LOP3.LUT R2, R2, R11, RZ, 0x3c, !PT ;  /* 0x0000000b02027212 */ /* 0x000fe200078e3cff */
[----:B------:R-:W-:Y:S01]  /*222a0*/  UMOV UR23, 0x10000000 ;  /* 0x1000000000177882 */ /* 0x000fe20000000000 */
[----:B------:R-:W-:Y:S01]  /*222b0*/  UMOV UR25, UR33 ;  /* 0x0000002100197c82 */ /* 0x000fe20008000000 */
[----:B------:R-:W-:Y:S01]  /*222c0*/  UMOV UR27, UR35 ;  /* 0x00000023001b7c82 */ /* 0x000fe20008000000 */
[----:B------:R-:W-:Y:S01]  /*222d0*/  UMOV UR28, UR36 ;  /* 0x00000024001c7c82 */ /* 0x000fe20008000000 */
[----:B------:R-:W-:Y:S01]  /*222e0*/  UMOV UR17, UR33 ;  /* 0x0000002100117c82 */ /* 0x000fe20008000000 */
[----:B------:R-:W-:Y:S01]  /*222f0*/  UMOV UR18, UR34 ;  /* 0x0000002200127c82 */ /* 0x000fe20008000000 */
[----:B------:R-:W-:Y:S01]  /*22300*/  UMOV UR20, UR36 ;  /* 0x0000002400147c82 */ /* 0x000fe20008000000 */
[----:B------:R0:W-:Y:S01]  /*22310*/  UTMALDG.3D [UR32], [UR14], desc[UR22] ;  /* 0x000016200e0075b4 */ /* 0x0001e20008011000 */
[----:B------:R-:W-:Y:S01]  /*22320*/  UMOV UR9, UR33 ;  /* 0x0000002100097c82 */ /* 0x000fe20008000000 */
[----:B------:R-:W-:Y:S01]  /*22330*/  UMOV UR11, UR19 ;  /* 0x00000013000b7c82 */ /* 0x000fe20008000000 */
[----:B------:R-:W-:Y:S01]  /*22340*/  UMOV UR12, UR36 ;  /* 0x00000024000c7c82 */ /* 0x000fe20008000000 */
[----:B------:R-:W-:Y:S01]  /*22350*/  UMOV UR10, UR26 ;  /* 0x0000001a000a7c82 */ /* 0x000fe20008000000 */
[----:B------:R0:W-:Y:S01]  /*22360*/  UTMALDG.3D [UR24], [UR14], desc[UR22] ;  /* 0x000016180e0075b4 */ /* 0x0001e20008011000 */
[----:B------:R0:W-:Y:S01]  /*22370*/  UTMALDG.3D [UR16], [UR42], desc[UR22] ;  /* 0x000016102a0075b4 */ /* 0x0001e20008011000 */
[----:B------:R0:W-:Y:S02]  /*22380*/  UTMALDG.3D [UR8], [UR42], desc[UR22] ;  /* 0x000016082a0075b4 */ /* 0x0001e40008011000 */
[----:B0-----:R-:W-:Y:S05]  /*22390*/  @P3 BRA `(.L_x_551) ;  /* 0xfffffffc001c3947 */ /* 0x001fea000383ffff */
.L_x_547:
[----:B------:R-:W-:Y:S05]  /*223a0*/  BSYNC B1 ;  /* 0x0000000000017941 */ /* 0x000fea0003800000 */
.L_x_546:
[----:B------:R-:W2:Y:S01]  /*223b0*/  LDL.LU R14, [R1+0x200] ;  /* 0x00020000010e7983 */ /* 0x000ea20000300800 */
[----:B------:R-:W-:Y:S01]  /*223c0*/  LOP3.LUT P1, RZ, R9, 0xff, RZ, 0xc0, !PT ;  /* 0x000000ff09ff7812 */ /* 0x000fe2000782c0ff */
[C---:B------:R-:W-:Y:S01]  /*223d0*/  IMAD.IADD R4, R6.reuse, 0x1, R7 ;  /* 0x0000000106047824 */ /* 0x040fe200078e0207 */
[----:B------:R-:W-:Y:S01]  /*223e0*/  ULDC.64 UR8, c[0x0][0x650] ;  /* 0x0001940000087ab9 */ /* 0x000fe20000000a00 */
[----:B------:R-:W-:Y:S01]  /*223f0*/  ISETP.GE.U32.AND P3, PT, R6, 0x3, PT ;  /* 0x000000030600780c */ /* 0x000fe20003f66070 */
[----:B------:R-:W-:Y:S01]  /*22400*/  BSSY B1, `(.L_x_552) ;  /* 0x0000071000017945 */ /* 0x000fe20003800000 */
[----:B------:R-:W-:Y:S01]  /*22410*/  IMAD.MOV.U32 R10, RZ, RZ, -0x1 ;  /* 0xffffffffff0a7424 */ /* 0x000fe200078e00ff */
[----:B------:R-:W-:-:S07]  /*22420*/  PRMT R9, RZ, 0x7610, R9 ;  /* 0x00007610ff097816 */ /* 0x000fce0000000009 */
[----:B------:R-:W0:Y:S01]  /*22430*/  @P1 S2R R3, SR_CgaCtaId ;  /* 0x0000000000031919 */ /* 0x000e220000008800 */
[----:B------:R-:W-:-:S04]  /*22440*/  @P1 MOV R2, 0x400 ;  /* 0x0000040000021802 */ /* 0x000fc80000000f00 */
[----:B0-----:R-:W-:-:S04]  /*22450*/  @P1 LEA R2, R3, R2, 0x18 ;  /* 0x0000000203021211 */ /* 0x001fc800078ec0ff */
[----:B------:R0:W-:Y:S01]  /*22460*/  @P1 SYNCS.ARRIVE.TRANS64.A1T0 RZ, [R2+URZ+0x48], RZ ;  /* 0x000048ff02ff19a7 */ /* 0x0001e2000810003f */
[----:B------:R-:W-:-:S04]  /*22470*/  ISETP.GT.U32.AND P1, PT, R4, 0x2, PT ;  /* 0x000000020400780c */ /* 0x000fc80003f24070 */
[----:B------:R-:W-:Y:S01]  /*22480*/  ISETP.LT.U32.AND P1, PT, R6, 0x3, P1 ;  /* 0x000000030600780c */ /* 0x000fe20000f21070 */
[----:B0-----:R-:W-:Y:S01]  /*22490*/  IMAD.WIDE.U32 R2, R4, -0x55555555, RZ ;  /* 0xaaaaaaab04027825 */ /* 0x001fe200078e00ff */
[----:B------:R-:W-:-:S04]  /*224a0*/  MOV R2, 0xffffffff ;  /* 0xffffffff00027802 */ /* 0x000fc80000000f00 */
[----:B------:R-:W-:Y:S02]  /*224b0*/  SHF.R.U32.HI R5, RZ, 0x1, R3 ;  /* 0x00000001ff057819 */ /* 0x000fe40000011603 */
[----:B------:R-:W-:-:S03]  /*224c0*/  SEL R3, RZ, 0x1, !P1 ;  /* 0x00000001ff037807 */ /* 0x000fc60004800000 */
[--C-:B------:R-:W-:Y:S01]  /*224d0*/  IMAD R7, R5, -0x3, R4.reuse ;  /* 0xfffffffd05077824 */ /* 0x100fe200078e0204 */
[----:B------:R-:W-:Y:S01]  /*224e0*/  LOP3.LUT R0, R0, R3, RZ, 0x3c, !PT ;  /* 0x0000000300007212 */ /* 0x000fe200078e3cff */
[----:B------:R-:W-:Y:S01]  /*224f0*/  IMAD.MOV.U32 R3, RZ, RZ, -0x1 ;  /* 0xffffffffff037424 */ /* 0x000fe200078e00ff */
[----:B------:R-:W-:Y:S02]  /*22500*/  PRMT R4, RZ, 0x7610, R4 ;  /* 0x00007610ff047816 */ /* 0x000fe40000000004 */
[----:B------:R-:W-:Y:S02]  /*22510*/  @P3 LOP3.LUT R0, R0, 0x1, R5, 0x78, !PT ;  /* 0x0000000100003812 */ /* 0x000fe400078e7805 */
[----:B--2---:R-:W-:-:S04]  /*22520*/  IADD3 R14, P1, R14, UR30, RZ ;  /* 0x0000001e0e0e7c10 */ /* 0x004fc8000ff3e0ff */
[----:B------:R-:W-:Y:S01]  /*22530*/  IADD3.X R17, R17, UR7, RZ, P1, !PT ;  /* 0x0000000711117c10 */ /* 0x000fe20008ffe4ff */
[----:B------:R0:W-:Y:S01]  /*22540*/  STL [R1+0x200], R14 ;  /* 0x0002000e01007387 */ /* 0x0001e20000100800 */
[----:B------:R-:W-:-:S04]  /*22550*/  ISETP.GE.U32.AND P1, PT, R14, UR8, PT ;  /* 0x000000080e007c0c */ /* 0x000fc8000bf26070 */
[----:B------:R-:W-:-:S13]  /*22560*/  ISETP.GE.U32.AND.EX P1, PT, R17, UR9, PT, P1 ;  /* 0x0000000911007c0c */ /* 0x000fda000bf26110 */
[----:B0-----:R-:W-:Y:S05]  /*22570*/  @P1 BRA `(.L_x_553) ;  /* 0x0000000400641947 */ /* 0x001fea0003800000 */
[----:B------:R-:W0:Y:S01]  /*22580*/  S2R R8, SR_CTAID.X ;  /* 0x0000000000087919 */ /* 0x000e220000002500 */
[----:B------:R-:W-:Y:S01]  /*22590*/  ULDC UR8, c[0x0][0x150] ;  /* 0x0000540000087ab9 */ /* 0x000fe20000000800 */
[----:B------:R-:W1:Y:S01]  /*225a0*/  LDC R3, c[0x0][0x144] ;  /* 0x00005100ff037b82 */ /* 0x000e620000000800 */
[----:B------:R-:W-:Y:S01]  /*225b0*/  UISETP.NE.AND UP0, UPT, UR39, URZ, UPT ;  /* 0x0000003f2700728c */ /* 0x000fe2000bf05270 */
[----:B------:R-:W2:Y:S01]  /*225c0*/  S2R R5, SR_CTAID.Y ;  /* 0x0000000000057919 */ /* 0x000ea20000002600 */
[----:B------:R-:W-:-:S04]  /*225d0*/  ULDC UR11, c[0x0][0x630] ;  /* 0x00018c00000b7ab9 */ /* 0x000fc80000000800 */
[----:B------:R-:W-:Y:S01]  /*225e0*/  PLOP3.LUT P1, PT, PT, PT, UP0, 0x80, 0x0 ;  /* 0x000000000000781c */ /* 0x000fe20003f2f008 */
[----:B------:R-:W3:Y:S01]  /*225f0*/  LDC R12, c[0x0][0x148] ;  /* 0x00005200ff0c7b82 */ /* 0x000ee20000000800 */
[----:B0-----:R-:W-:Y:S02]  /*22600*/  I2FP.F32.U32 R2, R8 ;  /* 0x0000000800027245 */ /* 0x001fe40000201000 */
[----:B--2---:R-:W-:-:S03]  /*22610*/  I2FP.F32.U32 R4, R5 ;  /* 0x0000000500047245 */ /* 0x004fc60000201000 */
[----:B------:R-:W-:Y:S01]  /*22620*/  FMUL R2, R2, UR8 ;  /* 0x0000000802027c20 */ /* 0x000fe20008400000 */
[----:B------:R-:W-:Y:S02]  /*22630*/  ULDC UR8, c[0x0][0x154] ;  /* 0x0000550000087ab9 */ /* 0x000fe40000000800 */
[----:B------:R-:W-:Y:S01]  /*22640*/  FMUL R10, R4, UR8 ;  /* 0x00000008040a7c20 */ /* 0x000fe20008400000 */
[----:B------:R-:W-:Y:S02]  /*22650*/  ULDC.64 UR8, c[0x0][0x628] ;  /* 0x00018a0000087ab9 */ /* 0x000fe40000000a00 */
[----:B------:R-:W0:Y:S08]  /*22660*/  F2I.U32.TRUNC.NTZ R2, R2 ;  /* 0x0000000200027305 */ /* 0x000e30000020f000 */
[----:B------:R-:W2:Y:S01]  /*22670*/  F2I.U32.TRUNC.NTZ R10, R10 ;  /* 0x0000000a000a7305 */ /* 0x000ea2000020f000 */
[----:B0-----:R-:W-:-:S02]  /*22680*/  IMAD.MOV R4, RZ, RZ, -R2 ;  /* 0x000000ffff047224 */ /* 0x001fc400078e0a02 */
[----:B------:R-:W-:Y:S02]  /*22690*/  IMAD.MOV.U32 R2, RZ, RZ, R14 ;  /* 0x000000ffff027224 */ /* 0x000fe400078e000e */
[----:B-1----:R-:W-:Y:S01]  /*226a0*/  IMAD R8, R3, R4, R8 ;  /* 0x0000000403087224 */ /* 0x002fe200078e0208 */
[----:B--2---:R-:W-:-:S05]  /*226b0*/  IADD3 R3, -R10, RZ, RZ ;  /* 0x000000ff0a037210 */ /* 0x004fca0007ffe1ff */
[----:B---3--:R-:W-:Y:S01]  /*226c0*/  @P1 IMAD R8, R12, R3, R5 ;  /* 0x000000030c081224 */ /* 0x008fe200078e0205 */
[----:B------:R-:W-:Y:S01]  /*226d0*/  ISETP.NE.U32.AND P1, PT, RZ, UR8, PT ;  /* 0x00000008ff007c0c */ /* 0x000fe2000bf25070 */
[----:B------:R-:W-:-:S03]  /*226e0*/  IMAD.MOV.U32 R3, RZ, RZ, R17 ;  /* 0x000000ffff037224 */ /* 0x000fc600078e0011 */
[----:B------:R-:W-:-:S13]  /*226f0*/  ISETP.NE.AND.EX P1, PT, RZ, UR9, PT, P1 ;  /* 0x00000009ff007c0c */ /* 0x000fda000bf25310 */
[----:B------:R-:W-:Y:S05]  /*22700*/  @!P1 BRA `(.L_x_554) ;  /* 0x0000000000289947 */ /* 0x000fea0003800000 */
[----:B------:R-:W-:Y:S02]  /*22710*/  ULDC UR10, c[0x0][0x634] ;  /* 0x00018d00000a7ab9 */ /* 0x000fe40000000800 */
[----:B------:R-:W-:-:S04]  /*22720*/  IADD3 R3, P1, R14, UR10, RZ ;  /* 0x0000000a0e037c10 */ /* 0x000fc8000ff3e0ff */
[----:B------:R-:W-:-:S05]  /*22730*/  IADD3.X R11, RZ, R17, RZ, P1, !PT ;  /* 0x00000011ff0b7210 */ /* 0x000fca0000ffe4ff */
[----:B------:R-:W-:-:S04]  /*22740*/  IMAD.WIDE.U32 R4, R11, UR8, RZ ;  /* 0x000000080b047c25 */ /* 0x000fc8000f8e00ff */
[----:B------:R-:W-:-:S04]  /*22750*/  IMAD.WIDE.U32 R4, P1, R3, UR9, R4 ;  /* 0x0000000903047c25 */ /* 0x000fc8000f820004 */
[----:B------:R-:W-:-:S04]  /*22760*/  IMAD.WIDE.U32 R2, R3, UR8, RZ ;  /* 0x0000000803027c25 */ /* 0x000fc8000f8e00ff */
[----:B------:R-:W-:Y:S01]  /*22770*/  IMAD.MOV.U32 R2, RZ, RZ, R5 ;  /* 0x000000ffff027224 */ /* 0x000fe200078e0005 */
[----:B------:R-:W-:Y:S01]  /*22780*/  IADD3 RZ, P3, R3, R4, RZ ;  /* 0x0000000403ff7210 */ /* 0x000fe20007f7e0ff */
[----:B------:R-:W-:-:S04]  /*22790*/  IMAD.X R3, RZ, RZ, RZ, P1 ;  /* 0x000000ffff037224 */ /* 0x000fc800008e06ff */
[----:B------:R-:W-:-:S08]  /*227a0*/  IMAD.WIDE.U32.X R2, R11, UR9, R2, P3 ;  /* 0x000000090b027c25 */ /* 0x000fd000098e0402 */
.L_x_554:
[--C-:B------:R-:W-:Y:S01]  /*227b0*/  SHF.R.U64 R10, R2, UR11, R3.reuse ;  /* 0x0000000b020a7c19 */ /* 0x100fe20008001203 */
[----:B------:R-:W-:Y:S01]  /*227c0*/  ULDC.64 UR8, c[0x0][0x620] ;  /* 0x0001880000087ab9 */ /* 0x000fe20000000a00 */
[----:B------:R-:W-:Y:S01]  /*227d0*/  SHF.R.U32.HI R2, RZ, UR11, R3 ;  /* 0x0000000bff027c19 */ /* 0x000fe20008011603 */
[----:B------:R-:W-:Y:S01]  /*227e0*/  IMAD.MOV.U32 R3, RZ, RZ, R17 ;  /* 0x000000ffff037224 */ /* 0x000fe200078e0011 */
[----:B------:R-:W-:Y:S01]  /*227f0*/  IADD3 R11, P1, RZ, -R10, RZ ;  /* 0x8000000aff0b7210 */ /* 0x000fe20007f3e0ff */
[----:B------:R-:W-:-:S03]  /*22800*/  ULDC.64 UR10, c[0x0][0x640] ;  /* 0x00019000000a7ab9 */ /* 0x000fc60000000a00 */
[----:B------:R-:W-:Y:S02]  /*22810*/  IADD3.X R2, RZ, ~R2, RZ, P1, !PT ;  /* 0x80000002ff027210 */ /* 0x000fe40000ffe4ff */
[----:B------:R-:W-:-:S03]  /*22820*/  ISETP.NE.U32.AND P1, PT, RZ, UR10, PT ;  /* 0x0000000aff007c0c */ /* 0x000fc6000bf25070 */
[----:B------:R-:W-:Y:S01]  /*22830*/  IMAD R2, R2, UR8, RZ ;  /* 0x0000000802027c24 */ /* 0x000fe2000f8e02ff */
[----:B------:R-:W-:-:S03]  /*22840*/  ISETP.NE.AND.EX P1, PT, RZ, UR11, PT, P1 ;  /* 0x0000000bff007c0c */ /* 0x000fc6000bf25310 */
[----:B------:R-:W-:Y:S02]  /*22850*/  IMAD R5, R11, UR9, R2 ;  /* 0x000000090b057c24 */ /* 0x000fe4000f8e0202 */
[----:B------:R-:W-:-:S04]  /*22860*/  IMAD.MOV.U32 R2, RZ, RZ, R14 ;  /* 0x000000ffff027224 */ /* 0x000fc800078e000e */
[----:B------:R-:W-:Y:S01]  /*22870*/  IMAD.WIDE.U32 R2, R11, UR8, R2 ;  /* 0x000000080b027c25 */ /* 0x000fe2000f8e0002 */
[----:B------:R-:W-:-:S04]  /*22880*/  ULDC UR8, c[0x0][0x618] ;  /* 0x0001860000087ab9 */ /* 0x000fc80000000800 */
[----:B------:R-:W-:-:S04]  /*22890*/  IADD3 R3, R3, R5, RZ ;  /* 0x0000000503037210 */ /* 0x000fc80007ffe0ff */
[--C-:B------:R-:W-:Y:S02]  /*228a0*/  SHF.R.U64 R11, R2, UR8, R3.reuse ;  /* 0x00000008020b7c19 */ /* 0x100fe40008001203 */
[----:B------:R-:W-:Y:S01]  /*228b0*/  SHF.R.U32.HI R2, RZ, UR8, R3 ;  /* 0x00000008ff027c19 */ /* 0x000fe20008011603 */
[----:B------:R-:W-:-:S03]  /*228c0*/  ULDC UR8, c[0x0][0x608] ;  /* 0x0001820000087ab9 */ /* 0x000fc60000000800 */
[--C-:B------:R-:W-:Y:S02]  /*228d0*/  SHF.R.U64 R12, R11, UR8, R2.reuse ;  /* 0x000000080b0c7c19 */ /* 0x100fe40008001202 */
[----:B------:R-:W-:Y:S01]  /*228e0*/  SHF.R.U32.HI R3, RZ, UR8, R2 ;  /* 0x00000008ff037c19 */ /* 0x000fe20008011602 */
[----:B------:R-:W-:-:S03]  /*228f0*/  ULDC UR8, c[0x0][0x658] ;  /* 0x0001960000087ab9 */ /* 0x000fc60000000800 */
[--C-:B------:R-:W-:Y:S02]  /*22900*/  SHF.R.U64 R13, R12, UR8, R3.reuse ;  /* 0x000000080c0d7c19 */ /* 0x100fe40008001203 */
[----:B------:R-:W-:-:S03]  /*22910*/  SHF.R.U32.HI R15, RZ, UR8, R3 ;  /* 0x00000008ff0f7c19 */ /* 0x000fc60008011603 */
[----:B------:R-:W-:Y:S02]  /*22920*/  IMAD.MOV.U32 R2, RZ, RZ, R13 ;  /* 0x000000ffff027224 */ /* 0x000fe400078e000d */
[----:B------:R-:W-:Y:S01]  /*22930*/  IMAD.MOV.U32 R3, RZ, RZ, R15 ;  /* 0x000000ffff037224 */ /* 0x000fe200078e000f */
[----:B------:R-:W-:Y:S06]  /*22940*/  @!P1 BRA `(.L_x_555) ;  /* 0x0000000000289947 */ /* 0x000fec0003800000 */
        /* <DEDUP_REMOVED lines=10> */
.L_x_555:
[----:B------:R-:W-:Y:S01]  /*229f0*/  ULDC UR8, c[0x0][0x648] ;  /* 0x0001920000087ab9 */ /* 0x000fe20000000800 */
[----:B------:R-:W-:Y:S01]  /*22a00*/  LOP3.LUT R12, R12, UR6, RZ, 0xc0, !PT ;  /* 0x000000060c0c7c12 */ /* 0x000fe2000f8ec0ff */
[----:B------:R-:W-:Y:S01]  /*22a10*/  UISETP.NE.AND UP0, UPT, UR39, URZ, UPT ;  /* 0x0000003f2700728c */ /* 0x000fe2000bf05270 */
[----:B------:R-:W-:Y:S01]  /*22a20*/  SHF.R.U64 R3, R2, UR8, R3 ;  /* 0x0000000802037c19 */ /* 0x000fe20008001203 */
[----:B------:R-:W-:Y:S01]  /*22a30*/  ULDC UR8, c[0x0][0x638] ;  /* 0x00018e0000087ab9 */ /* 0x000fe20000000800 */
[----:B------:R-:W-:Y:S02]  /*22a40*/  IMAD.MOV.U32 R4, RZ, RZ, 0x1 ;  /* 0x00000001ff047424 */ /* 0x000fe400078e00ff */
[C---:B------:R-:W-:Y:S01]  /*22a50*/  IADD3 R2, -R3.reuse, RZ, RZ ;  /* 0x000000ff03027210 */ /* 0x040fe20007ffe1ff */
[----:B------:R-:W-:Y:S01]  /*22a60*/  IMAD R5, R3, UR5, R12 ;  /* 0x0000000503057c24 */ /* 0x000fe2000f8e020c */
[----:B------:R-:W-:Y:S02]  /*22a70*/  PLOP3.LUT P1, PT, PT, PT, UP0, 0x40, 0x0 ;  /* 0x000000000000781c */ /* 0x000fe40003f2e808 */
[----:B------:R-:W-:Y:S01]  /*22a80*/  PLOP3.LUT P3, PT, PT, PT, UP0, 0x40, 0x0 ;  /* 0x000000000000781c */ /* 0x000fe20003f6e808 */
[----:B------:R-:W-:Y:S01]  /*22a90*/  IMAD R13, R2, UR8, R13 ;  /* 0x00000008020d7c24 */ /* 0x000fe2000f8e020d */
[----:B------:R-:W-:Y:S01]  /*22aa0*/  ULDC UR8, c[0x0][0x610] ;  /* 0x0001840000087ab9 */ /* 0x000fe20000000800 */
[----:B------:R-:W-:Y:S01]  /*22ab0*/  LOP3.LUT R2, R11, UR4, RZ, 0xc0, !PT ;  /* 0x000000040b027c12 */ /* 0x000fe2000f8ec0ff */
[----:B------:R-:W-:Y:S01]  /*22ac0*/  IMAD R8, R5, UR8, R8 ;  /* 0x0000000805087c24 */ /* 0x000fe2000f8e0208 */
[----:B------:R-:W-:-:S03]  /*22ad0*/  ULDC UR8, c[0x0][0x600] ;  /* 0x0001800000087ab9 */ /* 0x000fc60000000800 */
[----:B------:R-:W-:-:S05]  /*22ae0*/  IMAD R13, R13, UR8, R2 ;  /* 0x000000080d0d7c24 */ /* 0x000fca000f8e0202 */
[----:B------:R-:W-:Y:S02]  /*22af0*/  SEL R2, R13, R8, P1 ;  /* 0x000000080d027207 */ /* 0x000fe40000800000 */
[----:B------:R-:W-:-:S07]  /*22b00*/  SEL R3, R8, R13, P3 ;  /* 0x0000000d08037207 */ /* 0x000fce0001800000 */
.L_x_553:
[----:B------:R-:W-:Y:S05]  /*22b10*/  BSYNC B1 ;  /* 0x0000000000017941 */ /* 0x000fea0003800000 */
.L_x_552:
[----:B------:R-:W-:-:S13]  /*22b20*/  LOP3.LUT P1, RZ, R4, 0xff, RZ, 0xc0, !PT ;  /* 0x000000ff04ff7812 */ /* 0x000fda000782c0ff */
[----:B------:R-:W-:Y:S05]  /*22b30*/  @P1 BRA `(.L_x_556) ;  /* 0xfffffff400001947 */ /* 0x000fea000383ffff */
[----:B------:R-:W-:Y:S05]  /*22b40*/  BSYNC B0 ;  /* 0x0000000000007941 */ /* 0x000fea0003800000 */
.L_x_544:
[----:B------:R-:W-:-:S03]  /*22b50*/  UMOV UR8, 0xffffffff ;  /* 0xffffffff00087882 */ /* 0x000fc60000000000 */
[----:B------:R-:W-:Y:S05]  /*22b60*/  BRA.DIV UR8, `(.L_x_557) ;  /* 0x0000000208f87947 */ /* 0x000fea000b800000 */
[----:B------:R-:W-:-:S13]  /*22b70*/  ELECT P6, URZ, PT ;  /* 0x00000000003f782f */ /* 0x000fda00038c0000 */
.L_x_570:
[----:B------:R-:W-:Y:S04]  /*22b80*/  BSSY B0, `(.L_x_558) ;  /* 0x0000023000007945 */ /* 0x000fe80003800000 */
[----:B------:R-:W-:Y:S05]  /*22b90*/  @!P6 BRA `(.L_x_559) ;  /* 0x000000000084e947 */ /* 0x000fea0003800000 */
[----:B------:R-:W-:-:S04]  /*22ba0*/  ULOP3.LUT UR8, UR38, 0x2, URZ, 0xfc, !UPT ;  /* 0x0000000226087892 */ /* 0x000fc8000f8efc3f */
[----:B------:R-:W-:-:S06]  /*22bb0*/  UISETP.NE.AND UP0, UPT, UR8, 0x3, UPT ;  /* 0x000000030800788c */ /* 0x000fcc000bf05270 */
[----:B------:R-:W-:-:S13]  /*22bc0*/  PLOP3.LUT P0, PT, PT, PT, UP0, 0x80, 0x0 ;  /* 0x000000000000781c */ /* 0x000fda0003f0f008 */
[----:B------:R-:W-:Y:S05]  /*22bd0*/  @!P0 BRA `(.L_x_560) ;  /* 0x0000000000048947 */ /* 0x000fea0003800000 */
[----:B------:R-:W-:Y:S01]  /*22be0*/  BPT.TRAP 0x1 ;  /* 0x000000040000795c */ /* 0x000fe20000300000 */
.L_x_560:
[----:B------:R-:W0:Y:S01]  /*22bf0*/  S2R R3, SR_CgaCtaId ;  /* 0x0000000000037919 */ /* 0x000e220000008800 */
[----:B------:R-:W-:-:S04]  /*22c00*/  MOV R2, 0x400 ;  /* 0x0000040000027802 */ /* 0x000fc80000000f00 */
[----:B0-----:R-:W-:Y:S02]  /*22c10*/  LEA R2, R3, R2, 0x18 ;  /* 0x0000000203027211 */ /* 0x001fe400078ec0ff */
[----:B------:R-:W-:-:S03]  /*22c20*/  SHF.L.U32 R3, R0, 0x1f, RZ ;  /* 0x0000001f00037819 */ /* 0x000fc600000006ff */
[----:B------:R-:W-:-:S05]  /*22c30*/  VIADD R2, R2, 0x18 ;  /* 0x0000001802027836 */ /* 0x000fca0000000000 */
[----:B------:R-:W-:-:S04]  /*22c40*/  LEA R4, R7, R2, 0x3 ;  /* 0x0000000207047211 */ /* 0x000fc800078e18ff */
[----:B------:R-:W0:Y:S02]  /*22c50*/  SYNCS.PHASECHK.TRANS64.TRYWAIT P0, [R4+URZ], R3 ;  /* 0x00000003040075a7 */ /* 0x000e24000800017f */
[----:B0-----:R-:W-:Y:S05]  /*22c60*/  @!P0 BRA `(.L_x_561) ;  /* 0x0000000000d88947 */ /* 0x001fea0003800000 */
.L_x_571:
[----:B------:R-:W-:-:S05]  /*22c70*/  VIADD R7, R7, 0x1 ;  /* 0x0000000107077836 */ /* 0x000fca0000000000 */
[----:B------:R-:W-:-:S04]  /*22c80*/  ISETP.NE.AND P0, PT, R7, 0x3, PT ;  /* 0x000000030700780c */ /* 0x000fc80003f05270 */
[----:B0-----:R-:W-:Y:S02]  /*22c90*/  SEL R3, RZ, 0x1, P0 ;  /* 0x00000001ff037807 */ /* 0x001fe40000000000 */
[----:B------:R-:W-:Y:S02]  /*22ca0*/  SEL R7, R7, RZ, P0 ;  /* 0x000000ff07077207 */ /* 0x000fe40000000000 */
[----:B------:R-:W-:-:S03]  /*22cb0*/  LOP3.LUT R5, R0, R3, RZ, 0x3c, !PT ;  /* 0x0000000300057212 */ /* 0x000fc600078e3cff */
[----:B------:R-:W-:Y:S01]  /*22cc0*/  IMAD R3, R7, 0x8, R2 ;  /* 0x0000000807037824 */ /* 0x000fe200078e0202 */
[----:B------:R-:W-:-:S04]  /*22cd0*/  SHF.L.U32 R0, R5, 0x1f, RZ ;  /* 0x0000001f05007819 */ /* 0x000fc800000006ff */
[----:B------:R-:W0:Y:S02]  /*22ce0*/  SYNCS.PHASECHK.TRANS64.TRYWAIT P0, [R3+URZ], R0 ;  /* 0x00000000030075a7 */ /* 0x000e24000800017f */
[----:B0-----:R-:W-:Y:S05]  /*22cf0*/  @!P0 BRA `(.L_x_562) ;  /* 0x0000000000c88947 */ /* 0x001fea0003800000 */
.L_x_572:
[----:B0-----:R-:W-:-:S04]  /*22d00*/  IADD3 R0, R7, 0x1, RZ ;  /* 0x0000000107007810 */ /* 0x001fc80007ffe0ff */
[----:B------:R-:W-:-:S04]  /*22d10*/  ISETP.NE.AND P0, PT, R0, 0x3, PT ;  /* 0x000000030000780c */ /* 0x000fc80003f05270 */
[----:B------:R-:W-:Y:S02]  /*22d20*/  SEL R4, RZ, 0x1, P0 ;  /* 0x00000001ff047807 */ /* 0x000fe40000000000 */
[----:B------:R-:W-:Y:S02]  /*22d30*/  SEL R3, R0, RZ, P0 ;  /* 0x000000ff00037207 */ /* 0x000fe40000000000 */
[----:B------:R-:W-:-:S03]  /*22d40*/  LOP3.LUT R0, R5, R4, RZ, 0x3c, !PT ;  /* 0x0000000405007212 */ /* 0x000fc600078e3cff */
[----:B------:R-:W-:Y:S01]  /*22d50*/  IMAD R3, R3, 0x8, R2 ;  /* 0x0000000803037824 */ /* 0x000fe200078e0202 */
[----:B------:R-:W-:-:S07]  /*22d60*/  SHF.L.U32 R0, R0, 0x1f, RZ ;  /* 0x0000001f00007819 */ /* 0x000fce00000006ff */
.L_x_563:
[----:B0-----:R0:W1:Y:S02]  /*22d70*/  SYNCS.PHASECHK.TRANS64.TRYWAIT P0, [R3+URZ], R0 ;  /* 0x00000000030075a7 */ /* 0x001064000800017f */
[----:B-1----:R-:W-:Y:S05]  /*22d80*/  @!P0 NANOSLEEP.SYNCS 0x989680 ;  /* 0x009896800000895d */ /* 0x002fea0003900000 */
[----:B------:R-:W1:Y:S02]  /*22d90*/  @!P0 SYNCS.PHASECHK.TRANS64 P0, [R3+URZ], R0 ;  /* 0x00000000030085a7 */ /* 0x000e64000800007f */
[----:B-1----:R-:W-:Y:S05]  /*22da0*/  @!P0 BRA `(.L_x_563) ;  /* 0xfffffffc00f08947 */ /* 0x002fea000383ffff */
.L_x_559:
[----:B------:R-:W-:Y:S05]  /*22db0*/  BSYNC B0 ;  /* 0x0000000000007941 */ /* 0x000fea0003800000 */
.L_x_558:
[----:B------:R-:W-:Y:S05]  /*22dc0*/  EXIT ;  /* 0x000000000000794d */ /* 0x000fea0003800000 */
.L_x_17:
[----:B-1----:R1:W4:Y:S02]  /*22dd0*/  SYNCS.PHASECHK.TRANS64.TRYWAIT P1, [R3+URZ], R0 ;  /* 0x00000000030075a7 */ /* 0x002324000802017f */
[----:B----4-:R-:W-:Y:S05]  /*22de0*/  @!P1 NANOSLEEP.SYNCS 0x989680 ;  /* 0x009896800000995d */ /* 0x010fea0003900000 */
[----:B------:R-:W4:Y:S02]  /*22df0*/  @!P1 SYNCS.PHASECHK.TRANS64 P1, [R3+URZ], R0 ;  /* 0x00000000030095a7 */ /* 0x000f24000802007f */
[----:B----4-:R-:W-:Y:S05]  /*22e00*/  @!P1 BRA `(.L_x_17) ;  /* 0xfffffffc00f09947 */ /* 0x010fea000383ffff */
[----:B------:R-:W-:Y:S05]  /*22e10*/  BRA `(.L_x_16) ;  /* 0xfffffde400747947 */ /* 0x000fea000383ffff */
.L_x_22:
[----:B-1----:R-:W-:-:S04]  /*22e20*/  IMAD.U32 R4, RZ, RZ, UR10 ;  /* 0x0000000aff047e24 */ /* 0x002fc8000f8e00ff */
[----:B------:R1:W2:Y:S03]  /*22e30*/  SYNCS.PHASECHK.TRANS64.TRYWAIT P1, [R4+URZ], R3 ;  /* 0x00000003040075a7 */ /* 0x0002a6000802017f */
[----:B--2---:R-:W-:Y:S05]  /*22e40*/  @!P1 NANOSLEEP.SYNCS 0x989680 ;  /* 0x009896800000995d */ /* 0x004fea0003900000 */
[----:B------:R-:W2:Y:S02]  /*22e50*/  @!P1 SYNCS.PHASECHK.TRANS64 P1, [R4+URZ], R3 ;  /* 0x00000003040095a7 */ /* 0x000ea4000802007f */
[----:B--2---:R-:W-:Y:S05]  /*22e60*/  @!P1 BRA `(.L_x_22) ;  /* 0xfffffffc00ec9947 */ /* 0x004fea000383ffff */
[----:B------:R-:W-:Y:S05]  /*22e70*/  BRA `(.L_x_21) ;  /* 0xfffffe5800e87947 */ /* 0x000fea000383ffff */
.L_x_545:
[----:B------:R-:W-:Y:S01]  /*22e80*/  BSSY B1, `(.L_x_564) ;  /* 0x0000006000017945 */ /* 0x000fe20003800000 */
[----:B------:R-:W-:-:S07]  /*22e90*/  MOV R15, 0xffffffff ;  /* 0xffffffff000f7802 */ /* 0x000fce0000000f00 */
[----:B------:R-:W-:Y:S05]  /*22ea0*/  WARPSYNC.COLLECTIVE R15, `(.L_x_565) ;  /* 0x000000000f0c7348 */ /* 0x000fea0003c00000 */
[----:B------:R-:W-:Y:S02]  /*22eb0*/  ELECT P6, UR62, PT ;  /* 0x00000000003e782f */ /* 0x000fe400038c0000 */
[----:B------:R-:W-:Y:S01]  /*22ec0*/  MOV R14, UR62 ;  /* 0x0000003e000e7c02 */ /* 0x000fe20008000f00 */
[----:B------:R-:W-:Y:S10]  /*22ed0*/  ENDCOLLECTIVE ;  /* 0x000000000000791b */ /* 0x000ff40003800000 */
.L_x_565:
[----:B------:R-:W-:Y:S05]  /*22ee0*/  BSYNC B1 ;  /* 0x0000000000017941 */ /* 0x000fea0003800000 */
.L_x_564:
[----:B------:R-:W-:Y:S05]  /*22ef0*/  BRA `(.L_x_566) ;  /* 0xfffffff0001c7947 */ /* 0x000fea000383ffff */
.L_x_548:
[----:B-1----:R1:W2:Y:S02]  /*22f00*/  SYNCS.PHASECHK.TRANS64.TRYWAIT P1, [R14+URZ+0x18], R11 ;  /* 0x0000180b0e0075a7 */ /* 0x0022a4000802017f */
[----:B--2---:R-:W-:Y:S05]  /*22f10*/  @!P1 NANOSLEEP.SYNCS 0x989680 ;  /* 0x009896800000995d */ /* 0x004fea0003900000 */
[----:B------:R-:W2:Y:S02]  /*22f20*/  @!P1 SYNCS.PHASECHK.TRANS64 P1, [R14+URZ+0x18], R11 ;  /* 0x0000180b0e0095a7 */ /* 0x000ea4000802007f */
[----:B--2---:R-:W-:Y:S05]  /*22f30*/  @!P1 BRA `(.L_x_548) ;  /* 0xfffffffc00f09947 */ /* 0x004fea000383ffff */
[----:B------:R-:W-:Y:S05]  /*22f40*/  BRA `(.L_x_567) ;  /* 0xfffffff000507947 */ /* 0x000fea000383ffff */
.L_x_557:
[----:B------:R-:W-:Y:S01]  /*22f50*/  BSSY B0, `(.L_x_568) ;  /* 0x0000006000007945 */ /* 0x000fe20003800000 */
[----:B------:R-:W-:-:S07]  /*22f60*/  IMAD.MOV.U32 R15, RZ, RZ, -0x1 ;  /* 0xffffffffff0f7424 */ /* 0x000fce00078e00ff */
[----:B------:R-:W-:Y:S05]  /*22f70*/  WARPSYNC.COLLECTIVE R15, `(.L_x_569) ;  /* 0x000000000f0c7348 */ /* 0x000fea0003c00000 */
[----:B------:R-:W-:Y:S02]  /*22f80*/  ELECT P6, UR62, PT ;  /* 0x00000000003e782f */ /* 0x000fe400038c0000 */
[----:B------:R-:W-:Y:S01]  /*22f90*/  MOV R14, UR62 ;  /* 0x0000003e000e7c02 */ /* 0x000fe20008000f00 */
[----:B------:R-:W-:Y:S10]  /*22fa0*/  ENDCOLLECTIVE ;  /* 0x000000000000791b */ /* 0x000ff40003800000 */
.L_x_569:
[----:B------:R-:W-:Y:S05]  /*22fb0*/  BSYNC B0 ;  /* 0x0000000000007941 */ /* 0x000fea0003800000 */
.L_x_568:
[----:B------:R-:W-:Y:S05]  /*22fc0*/  BRA `(.L_x_570) ;  /* 0xfffffff800ec7947 */ /* 0x000fea000383ffff */
.L_x_561:
[----:B0-----:R0:W1:Y:S02]  /*22fd0*/  SYNCS.PHASECHK.TRANS64.TRYWAIT P0, [R4+URZ], R3 ;  /* 0x00000003040075a7 */ /* 0x001064000800017f */
[----:B-1----:R-:W-:Y:S05]  /*22fe0*/  @!P0 NANOSLEEP.SYNCS 0x989680 ;  /* 0x009896800000895d */ /* 0x002fea0003900000 */
[----:B------:R-:W1:Y:S02]  /*22ff0*/  @!P0 SYNCS.PHASECHK.TRANS64 P0, [R4+URZ], R3 ;  /* 0x00000003040085a7 */ /* 0x000e64000800007f */
[----:B-1----:R-:W-:Y:S05]  /*23000*/  @!P0 BRA `(.L_x_561) ;  /* 0xfffffffc00f08947 */ /* 0x002fea000383ffff */
[----:B------:R-:W-:Y:S05]  /*23010*/  BRA `(.L_x_571) ;  /* 0xfffffffc00147947 */ /* 0x000fea000383ffff */
.L_x_562:
[----:B0-----:R0:W1:Y:S02]  /*23020*/  SYNCS.PHASECHK.TRANS64.TRYWAIT P0, [R3+URZ], R0 ;  /* 0x00000000030075a7 */ /* 0x001064000800017f */
[----:B-1----:R-:W-:Y:S05]  /*23030*/  @!P0 NANOSLEEP.SYNCS 0x989680 ;  /* 0x009896800000895d */ /* 0x002fea0003900000 */
[----:B------:R-:W1:Y:S02]  /*23040*/  @!P0 SYNCS.PHASECHK.TRANS64 P0, [R3+URZ], R0 ;  /* 0x00000000030085a7 */ /* 0x000e64000800007f */
[----:B-1----:R-:W-:Y:S05]  /*23050*/  @!P0 BRA `(.L_x_562) ;  /* 0xfffffffc00f08947 */ /* 0x002fea000383ffff */
[----:B------:R-:W-:Y:S05]  /*23060*/  BRA `(.L_x_572) ;  /* 0xfffffffc00247947 */ /* 0x000fea000383ffff */
.L_x_573:
[----:B------:R-:W-:-:S00]  /*23070*/  BRA `(.L_x_573) ;  /* 0xfffffffc00fc7947 */ /* 0x000fc0000383ffff */
[----:B------:R-:W-:-:S00]  /*23080*/  NOP ;  /* 0x0000000000007918 */ /* 0x000fc00000000000 */
[----:B------:R-:W-:-:S00]  /*23090*/  NOP ;  /* 0x0000000000007918 */ /* 0x000fc00000000000 */
[----:B------:R-:W-:-:S00]  /*230a0*/  NOP ;  /* 0x0000000000007918 */ /* 0x000fc00000000000 */
[----:B------:R-:W-:-:S00]  /*230b0*/  NOP ;  /* 0x0000000000007918 */ /* 0x000fc00000000000 */
[----:B------:R-:W-:-:S00]  /*230c0*/  NOP ;  /* 0x0000000000007918 */ /* 0x000fc00000000000 */
[----:B------:R-:W-:-:S00]  /*230d0*/  NOP ;  /* 0x0000000000007918 */ /* 0x000fc00000000000 */
[----:B------:R-:W-:-:S00]  /*230e0*/  NOP ;  /* 0x0000000000007918 */ /* 0x000fc00000000000 */
[----:B------:R-:W-:-:S00]  /*230f0*/  NOP ;  /* 0x0000000000007918 */ /* 0x000fc00000000000 */
.L_x_574:


//--------------------- .nv.global.init           --------------------------
	.section	.nv.global.init,"aw",@progbits
.nv.global.init:
	.type		$str$22,@object
	.size		$str$22,($str$23 - $str$22)
$str$22:
        /*0000*/ 	.byte	0x6b, 0x5f, 0x74, 0x69, 0x6c, 0x65, 0x5f, 0x63, 0x6f, 0x75, 0x6e, 0x74, 0x20, 0x3e, 0x3d, 0x20
        /*0010*/ 	.byte	0x31, 0x00
	.type		$str$23,@object
	.size		$str$23,(__unnamed_1 - $str$23)
$str$23:
        /*0012*/ 	.byte	0x2f, 0x74, 0x6d, 0x70, 0x2f, 0x63, 0x75, 0x74, 0x6c, 0x61, 0x73, 0x73, 0x5f, 0x73, 0x77, 0x65
        /*0022*/ 	.byte	0x65, 0x70, 0x5f, 0x73, 0x72, 0x63, 0x2f, 0x69, 0x6e, 0x63, 0x6c, 0x75, 0x64, 0x65, 0x2f, 0x63
        /*0032*/ 	.byte	0x75, 0x74, 0x6c, 0x61, 0x73, 0x73, 0x2f, 0x67, 0x65, 0x6d, 0x6d, 0x2f, 0x63, 0x6f, 0x6c, 0x6c
        /*0042*/ 	.byte	0x65, 0x63, 0x74, 0x69, 0x76, 0x65, 0x2f, 0x73, 0x6d, 0x39, 0x30, 0x5f, 0x6d, 0x6d, 0x61, 0x5f
        /*0052*/ 	.byte	0x74, 0x6d, 0x61, 0x5f, 0x67, 0x6d, 0x6d, 0x61, 0x5f, 0x73, 0x73, 0x5f, 0x77, 0x61, 0x72, 0x70
        /*0062*/ 	.byte	0x73, 0x70, 0x65, 0x63, 0x69, 0x61, 0x6c, 0x69, 0x7a, 0x65, 0x64, 0x2e, 0x68, 0x70, 0x70, 0x00
	.type		__unnamed_1,@object
	.size		__unnamed_1,(.L_0 - __unnamed_1)
__unnamed_1:
        /* <DEDUP_REMOVED lines=178> */
        /*0b92*/ 	.byte	0x5d, 0x00
.L_0:


//--------------------- .nv.shared._ZN7cutlass13device_kernelINS_4gemm6kernel13GemmUniversalIN4cute5tupleIJiiiiEEENS1_10collective13CollectiveMmaINS1_34MainloopSm90TmaGmmaWarpSpecializedILi3ENS5_IJNS4_1CILi1EEESB_SB_EEENS1_35KernelTmaWarpSpecializedCooperativeEEENS5_IJNSA_ILi256EEESF_NSA_ILi64EEEEEENS_10tfloat32_tENS5_IJlSB_lEEESI_SJ_NS4_8TiledMMAINS4_8MMA_AtomIJNS4_4SM904GMMA30MMA_64x256x8_F32TF32TF32_SS_TNILNSN_7ScaleInE1ELSP_1EEEEEENS4_6LayoutINS5_IJNSA_ILi2EEESB_SB_EEENS5_IJSB_NSA_ILi0EEESV_EEEEENS5_IJNS4_10UnderscoreESY_SY_EEEEENS4_13SM90_TMA_LOADENS4_14ComposedLayoutINS4_7SwizzleILi3ELi4ELi3EEENS4_18smem_ptr_flag_bitsILi32EEENSS_INS5_IJNSA_ILi8EEENSA_ILi32EEEEEENS5_IJS18_SB_EEEEEEEvNS4_8identityES11_S1C_vS1D_EENS_8epilogue10collective6detail29Sm90TmaWarpSpecializedAdapterINS1G_15DefaultEpilogueISI_SJ_SJ_NS1F_6thread17LinearCombinationISI_Li1EffLNS1K_9ScaleType4KindE0ELNS_15FloatRoundStyleE2ESI_EENS1_15EpilogueDefaultEEEEEvvEEEEvNT_6ParamsE --------------------------
	.section	.nv.shared._ZN7cutlass13device_kernelINS_4gemm6kernel13GemmUniversalIN4cute5tupleIJiiiiEEENS1_10collective13CollectiveMmaINS1_34MainloopSm90TmaGmmaWarpSpecializedILi3ENS5_IJNS4_1CILi1EEESB_SB_EEENS1_35KernelTmaWarpSpecializedCooperativeEEENS5_IJNSA_ILi256EEESF_NSA_ILi64EEEEEENS_10tfloat32_tENS5_IJlSB_lEEESI_SJ_NS4_8TiledMMAINS4_8MMA_AtomIJNS4_4SM904GMMA30MMA_64x256x8_F32TF32TF32_SS_TNILNSN_7ScaleInE1ELSP_1EEEEEENS4_6LayoutINS5_IJNSA_ILi2EEESB_SB_EEENS5_IJSB_NSA_ILi0EEESV_EEEEENS5_IJNS4_10UnderscoreESY_SY_EEEEENS4_13SM90_TMA_LOADENS4_14ComposedLayoutINS4_7SwizzleILi3ELi4ELi3EEENS4_18smem_ptr_flag_bitsILi32EEENSS_INS5_IJNSA_ILi8EEENSA_ILi32EEEEEENS5_IJS18_SB_EEEEEEEvNS4_8identityES11_S1C_vS1D_EENS_8epilogue10collective6detail29Sm90TmaWarpSpecializedAdapterINS1G_15DefaultEpilogueISI_SJ_SJ_NS1F_6thread17LinearCombinationISI_Li1EffLNS1K_9ScaleType4KindE0ELNS_15FloatRoundStyleE2ESI_EENS1_15EpilogueDefaultEEEEEvvEEEEvNT_6ParamsE,"aw",@nobits
	.sectionflags	@""
	.align	16
	.zero		1024


//--------------------- .nv.shared.reserved.0     --------------------------
	.section	.nv.shared.reserved.0,"aw",@nobits
	.weak		__nv_reservedSMEM_offset_0_alias
	.size		__nv_reservedSMEM_offset_0_alias, 0, 0
	.other		__nv_reservedSMEM_offset_0_alias,@"STO_CUDA_RESERVED_SHARED STV_DEFAULT"
__nv_reservedSMEM_offset_0_alias:
	.zero		0


//--------------------- .nv.global                --------------------------
	.section	.nv.global,"aw",@nobits
.nv.global:
	.type		_ZN40_INTERNAL_f799e5b4_4_k_cu_781eaf67_271844cute1_E,@object
	.size		_ZN40_INTERNAL_f799e5b4_4_k_cu_781eaf67_271844cute1_E,(_ZN40_INTERNAL_f799e5b4_4_k_cu_781eaf67_271844cuda3std3__45__cpo6cbeginE - _ZN40_INTERNAL_f799e5b4_4_k_cu_781eaf67_271844cute1_E)
_ZN40_INTERNAL_f799e5b4_4_k_cu_781eaf67_271844cute1_E:
	.zero		1
	.type		_ZN40_INTERNAL_f799e5b4_4_k_cu_781eaf67_271844cuda3std3__45__cpo6cbeginE,@object
	.size		_ZN40_INTERNAL_f799e5b4_4_k_cu_781eaf67_271844cuda3std3__45__cpo6cbeginE,(_ZN40_INTERNAL_f799e5b4_4_k_cu_781eaf67_271844cuda3std3__48in_placeE - _ZN40_INTERNAL_f799e5b4_4_k_cu_781eaf67_271844cuda3std3__45__cpo6cbeginE)
_ZN40_INTERNAL_f799e5b4_4_k_cu_781eaf67_271844cuda3std3__45__cpo6cbeginE:
	.zero		1
	.type		_ZN40_INTERNAL_f799e5b4_4_k_cu_781eaf67_271844cuda3std3__48in_placeE,@object
	.size		_ZN40_INTERNAL_f799e5b4_4_k_cu_781eaf67_271844cuda3std3__48in_placeE,(_ZN40_INTERNAL_f799e5b4_4_k_cu_781eaf67_271844cuda3std6ranges3__45__cpo9iter_moveE - _ZN40_INTERNAL_f799e5b4_4_k_cu_781eaf67_271844cuda3std3__48in_placeE)
_ZN40_INTERNAL_f799e5b4_4_k_cu_781eaf67_271844cuda3std3__48in_placeE:
	.zero		1
	.type		_ZN40_INTERNAL_f799e5b4_4_k_cu_781eaf67_271844cuda3std6ranges3__45__cpo9iter_moveE,@object
	.size		_ZN40_INTERNAL_f799e5b4_4_k_cu_781eaf67_271844cuda3std6ranges3__45__cpo9iter_moveE,(_ZN40_INTERNAL_f799e5b4_4_k_cu_781eaf67_271844cuda3std3__45__cpo5beginE - _ZN40_INTERNAL_f799e5b4_4_k_cu_781eaf67_271844cuda3std6ranges3__45__cpo9iter_moveE)
_ZN40_INTERNAL_f799e5b4_4_k_cu_781eaf67_271844cuda3std6ranges3__45__cpo9iter_moveE:
	.zero		1
	.type		_ZN40_INTERNAL_f799e5b4_4_k_cu_781eaf67_271844cuda3std3__45__cpo5beginE,@object
	.size		_ZN40_INTERNAL_f799e5b4_4_k_cu_781eaf67_271844cuda3std3__45__cpo5beginE,(_ZN40_INTERNAL_f799e5b4_4_k_cu_781eaf67_271844cuda3std3__442_GLOBAL__N__f799e5b4_4_k_cu_781eaf67_271846ignoreE - _ZN40_INTERNAL_f799e5b4_4_k_cu_781eaf67_271844cuda3std3__45__cpo5beginE)
_ZN40_INTERNAL_f799e5b4_4_k_cu_781eaf67_271844cuda3std3__45__cpo5beginE:
	.zero		1
	.type		_ZN40_INTERNAL_f799e5b4_4_k_cu_781eaf67_271844cuda3std3__442_GLOBAL__N__f799e5b4_4_k_cu_781eaf67_271846ignoreE,@object
	.size		_ZN40_INTERNAL_f799e5b4_4_k_cu_781eaf67_271844cuda3std3__442_GLOBAL__N__f799e5b4_4_k_cu_781eaf67_271846ignoreE,(_ZN40_INTERNAL_f799e5b4_4_k_cu_781eaf67_271844cute7productE - _ZN40_INTERNAL_f799e5b4_4_k_cu_781eaf67_271844cuda3std3__442_GLOBAL__N__f799e5b4_4_k_cu_781eaf67_271846ignoreE)
_ZN40_INTERNAL_f799e5b4_4_k_cu_781eaf67_271844cuda3std3__442_GLOBAL__N__f799e5b4_4_k_cu_781eaf67_271846ignoreE:
	.zero		1
	.type		_ZN40_INTERNAL_f799e5b4_4_k_cu_781eaf67_271844cute7productE,@object
	.size		_ZN40_INTERNAL_f799e5b4_4_k_cu_781eaf67_271844cute7productE,(_ZN40_INTERNAL_f799e5b4_4_k_cu_781eaf67_271844cuda3std3__45__cpo3endE - _ZN40_INTERNAL_f799e5b4_4_k_cu_781eaf67_271844cute7productE)
_ZN40_INTERNAL_f799e5b4_4_k_cu_781eaf67_271844cute7productE:
	.zero		1
	.type		_ZN40_INTERNAL_f799e5b4_4_k_cu_781eaf67_271844cuda3std3__45__cpo3endE,@object
	.size		_ZN40_INTERNAL_f799e5b4_4_k_cu_781eaf67_271844cuda3std3__45__cpo3endE,(_ZN40_INTERNAL_f799e5b4_4_k_cu_781eaf67_271844cuda3std3__419piecewise_constructE - _ZN40_INTERNAL_f799e5b4_4_k_cu_781eaf67_271844cuda3std3__45__cpo3endE)
_ZN40_INTERNAL_f799e5b4_4_k_cu_781eaf67_271844cuda3std3__45__cpo3endE:
	.zero		1
	.type		_ZN40_INTERNAL_f799e5b4_4_k_cu_781eaf67_271844cuda3std3__419piecewise_constructE,@object
	.size		_ZN40_INTERNAL_f799e5b4_4_k_cu_781eaf67_271844cuda3std3__419piecewise_constructE,(_ZN40_INTERNAL_f799e5b4_4_k_cu_781eaf67_271844cuda3std3__45__cpo4cendE - _ZN40_INTERNAL_f799e5b4_4_k_cu_781eaf67_271844cuda3std3__419piecewise_constructE)
_ZN40_INTERNAL_f799e5b4_4_k_cu_781eaf67_271844cuda3std3__419piecewise_constructE:
	.zero		1
	.type		_ZN40_INTERNAL_f799e5b4_4_k_cu_781eaf67_271844cuda3std3__45__cpo4cendE,@object
	.size		_ZN40_INTERNAL_f799e5b4_4_k_cu_781eaf67_271844cuda3std3__45__cpo4cendE,(_ZN40_INTERNAL_f799e5b4_4_k_cu_781eaf67_271844cuda3std6ranges3__45__cpo4swapE - _ZN40_INTERNAL_f799e5b4_4_k_cu_781eaf67_271844cuda3std3__45__cpo4cendE)
_ZN40_INTERNAL_f799e5b4_4_k_cu_781eaf67_271844cuda3std3__45__cpo4cendE:
	.zero		1
	.type		_ZN40_INTERNAL_f799e5b4_4_k_cu_781eaf67_271844cuda3std6ranges3__45__cpo4swapE,@object
	.size		_ZN40_INTERNAL_f799e5b4_4_k_cu_781eaf67_271844cuda3std6ranges3__45__cpo4swapE,(.L_8 - _ZN40_INTERNAL_f799e5b4_4_k_cu_781eaf67_271844cuda3std6ranges3__45__cpo4swapE)
_ZN40_INTERNAL_f799e5b4_4_k_cu_781eaf67_271844cuda3std6ranges3__45__cpo4swapE:
	.zero		1
.L_8:


//--------------------- .nv.constant0._ZN7cutlass13device_kernelINS_4gemm6kernel13GemmUniversalIN4cute5tupleIJiiiiEEENS1_10collective13CollectiveMmaINS1_34MainloopSm90TmaGmmaWarpSpecializedILi3ENS5_IJNS4_1CILi1EEESB_SB_EEENS1_35KernelTmaWarpSpecializedCooperativeEEENS5_IJNSA_ILi256EEESF_NSA_ILi64EEEEEENS_10tfloat32_tENS5_IJlSB_lEEESI_SJ_NS4_8TiledMMAINS4_8MMA_AtomIJNS4_4SM904GMMA30MMA_64x256x8_F32TF32TF32_SS_TNILNSN_7ScaleInE1ELSP_1EEEEEENS4_6LayoutINS5_IJNSA_ILi2EEESB_SB_EEENS5_IJSB_NSA_ILi0EEESV_EEEEENS5_IJNS4_10UnderscoreESY_SY_EEEEENS4_13SM90_TMA_LOADENS4_14ComposedLayoutINS4_7SwizzleILi3ELi4ELi3EEENS4_18smem_ptr_flag_bitsILi32EEENSS_INS5_IJNSA_ILi8EEENSA_ILi32EEEEEENS5_IJS18_SB_EEEEEEEvNS4_8identityES11_S1C_vS1D_EENS_8epilogue10collective6detail29Sm90TmaWarpSpecializedAdapterINS1G_15DefaultEpilogueISI_SJ_SJ_NS1F_6thread17LinearCombinationISI_Li1EffLNS1K_9ScaleType4KindE0ELNS_15FloatRoundStyleE2ESI_EENS1_15EpilogueDefaultEEEEEvvEEEEvNT_6ParamsE --------------------------
	.section	.nv.constant0._ZN7cutlass13device_kernelINS_4gemm6kernel13GemmUniversalIN4cute5tupleIJiiiiEEENS1_10collective13CollectiveMmaINS1_34MainloopSm90TmaGmmaWarpSpecializedILi3ENS5_IJNS4_1CILi1EEESB_SB_EEENS1_35KernelTmaWarpSpecializedCooperativeEEENS5_IJNSA_ILi256EEESF_NSA_ILi64EEEEEENS_10tfloat32_tENS5_IJlSB_lEEESI_SJ_NS4_8TiledMMAINS4_8MMA_AtomIJNS4_4SM904GMMA30MMA_64x256x8_F32TF32TF32_SS_TNILNSN_7ScaleInE1ELSP_1EEEEEENS4_6LayoutINS5_IJNSA_ILi2EEESB_SB_EEENS5_IJSB_NSA_ILi0EEESV_EEEEENS5_IJNS4_10UnderscoreESY_SY_EEEEENS4_13SM90_TMA_LOADENS4_14ComposedLayoutINS4_7SwizzleILi3ELi4ELi3EEENS4_18smem_ptr_flag_bitsILi32EEENSS_INS5_IJNSA_ILi8EEENSA_ILi32EEEEEENS5_IJS18_SB_EEEEEEEvNS4_8identityES11_S1C_vS1D_EENS_8epilogue10collective6detail29Sm90TmaWarpSpecializedAdapterINS1G_15DefaultEpilogueISI_SJ_SJ_NS1F_6thread17LinearCombinationISI_Li1EffLNS1K_9ScaleType4KindE0ELNS_15FloatRoundStyleE2ESI_EENS1_15EpilogueDefaultEEEEEvvEEEEvNT_6ParamsE,"a",@progbits
	.sectionflags	@""
	.align	4
.nv.constant0._ZN7cutlass13device_kernelINS_4gemm6kernel13GemmUniversalIN4cute5tupleIJiiiiEEENS1_10collective13CollectiveMmaINS1_34MainloopSm90TmaGmmaWarpSpecializedILi3ENS5_IJNS4_1CILi1EEESB_SB_EEENS1_35KernelTmaWarpSpecializedCooperativeEEENS5_IJNSA_ILi256EEESF_NSA_ILi64EEEEEENS_10tfloat32_tENS5_IJlSB_lEEESI_SJ_NS4_8TiledMMAINS4_8MMA_AtomIJNS4_4SM904GMMA30MMA_64x256x8_F32TF32TF32_SS_TNILNSN_7ScaleInE1ELSP_1EEEEEENS4_6LayoutINS5_IJNSA_ILi2EEESB_SB_EEENS5_IJSB_NSA_ILi0EEESV_EEEEENS5_IJNS4_10UnderscoreESY_SY_EEEEENS4_13SM90_TMA_LOADENS4_14ComposedLayoutINS4_7SwizzleILi3ELi4ELi3EEENS4_18smem_ptr_flag_bitsILi32EEENSS_INS5_IJNSA_ILi8EEENSA_ILi32EEEEEENS5_IJS18_SB_EEEEEEEvNS4_8identityES11_S1C_vS1D_EENS_8epilogue10collective6detail29Sm90TmaWarpSpecializedAdapterINS1G_15DefaultEpilogueISI_SJ_SJ_NS1F_6thread17LinearCombinationISI_Li1EffLNS1K_9ScaleType4KindE0ELNS_15FloatRoundStyleE2ESI_EENS1_15EpilogueDefaultEEEEEvvEEEEvNT_6ParamsE:
	.zero		1664


//--------------------- SYMBOLS --------------------------

	.type		.nv.reservedSmem.offset0,@object
	.size		.nv.reservedSmem.offset0,0x4
	.type		__assertfail,@function
